//
// Generated by NVIDIA NVVM Compiler
//
// Compiler Build ID: CL-36424714
// Cuda compilation tools, release 13.0, V13.0.88
// Based on NVVM 20.0.0
//

.version 9.0
.target sm_100
.address_size 64

	// .globl	_Z12calcu2DArrayP7double2S0_S0_S0_iiS0_
.extern .func  (.param .b32 func_retval0) vprintf
(
	.param .b64 vprintf_param_0,
	.param .b64 vprintf_param_1
)
;
.global .align 1 .b8 $str$4[15] = {109, 97, 106, 111, 114, 95, 100, 105, 109, 58, 32, 37, 100, 10};
.global .align 1 .b8 $str$5[15] = {109, 105, 110, 111, 114, 95, 100, 105, 109, 58, 32, 37, 100, 10};
.extern .shared .align 16 .b8 sharedMemory[];
.global .align 1 .b8 $str$6[66] = {99, 97, 108, 99, 117, 108, 97, 116, 105, 111, 110, 32, 98, 101, 116, 119, 101, 101, 110, 32, 115, 105, 103, 110, 97, 108, 95, 97, 114, 114, 97, 121, 32, 97, 110, 100, 32, 119, 105, 110, 100, 111, 119, 32, 102, 117, 110, 99, 116, 105, 111, 110, 32, 102, 105, 110, 105, 115, 104, 101, 100, 46, 46, 46, 10};
.global .align 1 .b8 $str$7[41] = {115, 116, 97, 114, 116, 32, 108, 111, 97, 100, 32, 109, 97, 116, 114, 105, 120, 32, 105, 110, 116, 111, 32, 115, 104, 97, 114, 101, 100, 32, 109, 101, 109, 111, 114, 121, 46, 46, 46, 10};
.global .align 1 .b8 $str$8[42] = {108, 111, 97, 100, 32, 109, 97, 116, 114, 105, 120, 32, 105, 110, 116, 111, 32, 115, 104, 97, 114, 101, 100, 32, 109, 101, 109, 111, 114, 121, 32, 102, 105, 110, 105, 115, 104, 46, 46, 46, 10};
.global .align 1 .b8 $str$9[53] = {114, 101, 97, 100, 121, 32, 116, 111, 32, 115, 116, 97, 114, 116, 32, 99, 111, 110, 118, 32, 99, 97, 108, 99, 117, 108, 97, 116, 105, 111, 110, 32, 105, 110, 32, 115, 104, 97, 114, 101, 100, 32, 109, 101, 109, 111, 114, 121, 46, 46, 46, 10};
.global .align 1 .b8 $str$10[47] = {99, 111, 110, 118, 32, 99, 97, 108, 99, 117, 108, 97, 116, 105, 111, 110, 32, 105, 110, 32, 115, 104, 97, 114, 101, 100, 32, 109, 101, 109, 111, 114, 121, 32, 102, 105, 110, 105, 115, 104, 101, 100, 46, 46, 46, 10};

.visible .entry _Z12calcu2DArrayP7double2S0_S0_S0_iiS0_(
	.param .u64 .ptr .align 1 _Z12calcu2DArrayP7double2S0_S0_S0_iiS0__param_0,
	.param .u64 .ptr .align 1 _Z12calcu2DArrayP7double2S0_S0_S0_iiS0__param_1,
	.param .u64 .ptr .align 1 _Z12calcu2DArrayP7double2S0_S0_S0_iiS0__param_2,
	.param .u64 .ptr .align 1 _Z12calcu2DArrayP7double2S0_S0_S0_iiS0__param_3,
	.param .u32 _Z12calcu2DArrayP7double2S0_S0_S0_iiS0__param_4,
	.param .u32 _Z12calcu2DArrayP7double2S0_S0_S0_iiS0__param_5,
	.param .u64 .ptr .align 1 _Z12calcu2DArrayP7double2S0_S0_S0_iiS0__param_6
)
{
	.local .align 8 .b8 	__local_depot0[8];
	.reg .b64 	%SP;
	.reg .b64 	%SPL;
	.reg .pred 	%p<75>;
	.reg .b32 	%r<182>;
	.reg .b64 	%rd<51>;
	.reg .b64 	%fd<256>;

	mov.u64 	%SPL, __local_depot0;
	cvta.local.u64 	%SP, %SPL;
	ld.param.u64 	%rd14, [_Z12calcu2DArrayP7double2S0_S0_S0_iiS0__param_0];
	ld.param.u64 	%rd15, [_Z12calcu2DArrayP7double2S0_S0_S0_iiS0__param_1];
	ld.param.u64 	%rd17, [_Z12calcu2DArrayP7double2S0_S0_S0_iiS0__param_3];
	ld.param.u32 	%r73, [_Z12calcu2DArrayP7double2S0_S0_S0_iiS0__param_4];
	ld.param.u32 	%r74, [_Z12calcu2DArrayP7double2S0_S0_S0_iiS0__param_5];
	ld.param.u64 	%rd18, [_Z12calcu2DArrayP7double2S0_S0_S0_iiS0__param_6];
	cvta.to.global.u64 	%rd1, %rd18;
	mov.u32 	%r75, %ctaid.x;
	mov.u32 	%r76, %ctaid.y;
	mov.u32 	%r1, %tid.x;
	mov.u32 	%r2, %tid.y;
	mov.u32 	%r77, %ntid.x;
	mad.lo.s32 	%r3, %r75, %r77, %r1;
	mov.u32 	%r4, %ntid.y;
	mad.lo.s32 	%r78, %r76, %r4, %r2;
	max.s32 	%r79, %r73, %r74;
	shl.b32 	%r6, %r79, 1;
	or.b32  	%r7, %r6, 1;
	min.s32 	%r8, %r73, %r74;
	shl.b32 	%r9, %r8, 1;
	or.b32  	%r10, %r9, 1;
	or.b32  	%r80, %r3, %r78;
	setp.eq.s32 	%p1, %r80, 0;
	setp.ne.s32 	%p3, %r80, 0;
	@%p3 bra 	$L__BB0_2;
	add.u64 	%rd19, %SP, 0;
	add.u64 	%rd20, %SPL, 0;
	st.local.u32 	[%rd20], %r7;
	mov.u64 	%rd21, $str$4;
	cvta.global.u64 	%rd22, %rd21;
	{ // callseq 0, 0
	.param .b64 param0;
	st.param.b64 	[param0], %rd22;
	.param .b64 param1;
	st.param.b64 	[param1], %rd19;
	.param .b32 retval0;
	call.uni (retval0), 
	vprintf, 
	(
	param0, 
	param1
	);
	ld.param.b32 	%r81, [retval0];
	} // callseq 0
	st.local.u32 	[%rd20], %r10;
	mov.u64 	%rd23, $str$5;
	cvta.global.u64 	%rd24, %rd23;
	{ // callseq 1, 0
	.param .b64 param0;
	st.param.b64 	[param0], %rd24;
	.param .b64 param1;
	st.param.b64 	[param1], %rd19;
	.param .b32 retval0;
	call.uni (retval0), 
	vprintf, 
	(
	param0, 
	param1
	);
	ld.param.b32 	%r83, [retval0];
	} // callseq 1
$L__BB0_2:
	not.pred 	%p4, %p1;
	@%p4 bra 	$L__BB0_4;
	mov.u64 	%rd25, $str$6;
	cvta.global.u64 	%rd26, %rd25;
	{ // callseq 2, 0
	.param .b64 param0;
	st.param.b64 	[param0], %rd26;
	.param .b64 param1;
	st.param.b64 	[param1], 0;
	.param .b32 retval0;
	call.uni (retval0), 
	vprintf, 
	(
	param0, 
	param1
	);
	ld.param.b32 	%r85, [retval0];
	} // callseq 2
	mov.u64 	%rd27, $str$7;
	cvta.global.u64 	%rd28, %rd27;
	{ // callseq 3, 0
	.param .b64 param0;
	st.param.b64 	[param0], %rd28;
	.param .b64 param1;
	st.param.b64 	[param1], 0;
	.param .b32 retval0;
	call.uni (retval0), 
	vprintf, 
	(
	param0, 
	param1
	);
	ld.param.b32 	%r87, [retval0];
	} // callseq 3
$L__BB0_4:
	shl.b32 	%r89, %r8, 10;
	mov.u32 	%r90, sharedMemory;
	add.s32 	%r11, %r90, %r89;
	setp.gt.u32 	%p5, %r2, 31;
	@%p5 bra 	$L__BB0_46;
	ld.param.u64 	%rd50, [_Z12calcu2DArrayP7double2S0_S0_S0_iiS0__param_2];
	shl.b32 	%r91, %r78, 5;
	add.s32 	%r92, %r91, %r3;
	cvta.to.global.u64 	%rd29, %rd50;
	mul.wide.s32 	%rd30, %r92, 16;
	add.s64 	%rd2, %rd29, %rd30;
	mad.lo.s32 	%r93, %r78, 32736, %r92;
	cvta.to.global.u64 	%rd31, %rd17;
	mul.wide.s32 	%rd32, %r93, 16;
	add.s64 	%rd3, %rd31, %rd32;
	cvta.to.global.u64 	%rd33, %rd14;
	add.s64 	%rd4, %rd33, %rd32;
	shl.b32 	%r94, %r1, 4;
	add.s32 	%r12, %r11, %r94;
	cvta.to.global.u64 	%rd34, %rd15;
	mul.wide.s32 	%rd35, %r3, 16;
	add.s64 	%rd5, %rd34, %rd35;
	add.s32 	%r95, %r2, %r4;
	max.u32 	%r96, %r95, 32;
	setp.lt.u32 	%p6, %r95, 32;
	selp.u32 	%r97, 1, 0, %p6;
	add.s32 	%r98, %r95, %r97;
	sub.s32 	%r99, %r96, %r98;
	div.u32 	%r100, %r99, %r4;
	add.s32 	%r13, %r100, %r97;
	and.b32  	%r101, %r13, 3;
	setp.eq.s32 	%p7, %r101, 3;
	mov.u32 	%r164, %r2;
	@%p7 bra 	$L__BB0_15;
	mov.b32 	%r163, 0;
	mov.u32 	%r164, %r2;
$L__BB0_7:
	.pragma "nounroll";
	setp.gt.s32 	%p8, %r78, %r6;
	mov.f64 	%fd184, 0d0000000000000000;
	mov.f64 	%fd185, %fd184;
	@%p8 bra 	$L__BB0_9;
	ld.global.v2.f64 	{%fd185, %fd184}, [%rd2];
$L__BB0_9:
	setp.lt.u32 	%p9, %r78, 3;
	shl.b32 	%r16, %r164, 5;
	add.s32 	%r103, %r16, %r1;
	shl.b32 	%r104, %r103, 4;
	mov.u32 	%r105, sharedMemory;
	add.s32 	%r17, %r105, %r104;
	st.shared.v2.f64 	[%r17], {%fd185, %fd184};
	@%p9 bra 	$L__BB0_11;
	setp.lt.u32 	%p10, %r78, 8;
	@%p10 bra 	$L__BB0_12;
	bra.uni 	$L__BB0_14;
$L__BB0_11:
	ld.global.v2.f64 	{%fd116, %fd117}, [%rd3];
	st.shared.v2.f64 	[%r17+16384], {%fd116, %fd117};
$L__BB0_12:
	setp.ne.s32 	%p11, %r78, 0;
	shl.b32 	%r106, %r16, 4;
	add.s32 	%r107, %r12, %r106;
	ld.global.v2.f64 	{%fd118, %fd119}, [%rd4];
	st.shared.v2.f64 	[%r107+16896], {%fd118, %fd119};
	@%p11 bra 	$L__BB0_14;
	ld.global.v2.f64 	{%fd120, %fd121}, [%rd5];
	st.shared.v2.f64 	[%r12+20992], {%fd120, %fd121};
$L__BB0_14:
	add.s32 	%r164, %r164, %r4;
	add.s32 	%r163, %r163, 1;
	add.s32 	%r108, %r13, 1;
	and.b32  	%r109, %r108, 3;
	setp.ne.s32 	%p12, %r163, %r109;
	@%p12 bra 	$L__BB0_7;
$L__BB0_15:
	setp.lt.u32 	%p13, %r13, 3;
	@%p13 bra 	$L__BB0_46;
	mov.u32 	%r112, sharedMemory;
$L__BB0_17:
	setp.gt.s32 	%p14, %r78, %r6;
	mov.f64 	%fd186, 0d0000000000000000;
	mov.f64 	%fd187, %fd186;
	@%p14 bra 	$L__BB0_19;
	ld.global.v2.f64 	{%fd187, %fd186}, [%rd2];
$L__BB0_19:
	setp.gt.u32 	%p15, %r78, 2;
	shl.b32 	%r22, %r164, 5;
	add.s32 	%r110, %r22, %r1;
	shl.b32 	%r111, %r110, 4;
	add.s32 	%r23, %r112, %r111;
	st.shared.v2.f64 	[%r23], {%fd187, %fd186};
	@%p15 bra 	$L__BB0_21;
	ld.global.v2.f64 	{%fd123, %fd124}, [%rd3];
	st.shared.v2.f64 	[%r23+16384], {%fd123, %fd124};
	bra.uni 	$L__BB0_22;
$L__BB0_21:
	setp.gt.u32 	%p16, %r78, 7;
	@%p16 bra 	$L__BB0_24;
$L__BB0_22:
	setp.ne.s32 	%p17, %r78, 0;
	shl.b32 	%r113, %r22, 4;
	add.s32 	%r114, %r12, %r113;
	ld.global.v2.f64 	{%fd125, %fd126}, [%rd4];
	st.shared.v2.f64 	[%r114+16896], {%fd125, %fd126};
	@%p17 bra 	$L__BB0_24;
	ld.global.v2.f64 	{%fd127, %fd128}, [%rd5];
	st.shared.v2.f64 	[%r12+20992], {%fd127, %fd128};
$L__BB0_24:
	setp.gt.s32 	%p18, %r78, %r6;
	mov.f64 	%fd188, 0d0000000000000000;
	mov.f64 	%fd189, %fd188;
	@%p18 bra 	$L__BB0_26;
	ld.global.v2.f64 	{%fd189, %fd188}, [%rd2];
$L__BB0_26:
	setp.lt.u32 	%p19, %r78, 3;
	add.s32 	%r24, %r164, %r4;
	shl.b32 	%r25, %r24, 5;
	add.s32 	%r115, %r25, %r1;
	shl.b32 	%r116, %r115, 4;
	add.s32 	%r26, %r112, %r116;
	st.shared.v2.f64 	[%r26], {%fd189, %fd188};
	@%p19 bra 	$L__BB0_28;
	setp.lt.u32 	%p20, %r78, 8;
	@%p20 bra 	$L__BB0_29;
	bra.uni 	$L__BB0_31;
$L__BB0_28:
	ld.global.v2.f64 	{%fd130, %fd131}, [%rd3];
	st.shared.v2.f64 	[%r26+16384], {%fd130, %fd131};
$L__BB0_29:
	setp.ne.s32 	%p21, %r78, 0;
	shl.b32 	%r118, %r25, 4;
	add.s32 	%r119, %r12, %r118;
	ld.global.v2.f64 	{%fd132, %fd133}, [%rd4];
	st.shared.v2.f64 	[%r119+16896], {%fd132, %fd133};
	@%p21 bra 	$L__BB0_31;
	ld.global.v2.f64 	{%fd134, %fd135}, [%rd5];
	st.shared.v2.f64 	[%r12+20992], {%fd134, %fd135};
$L__BB0_31:
	mov.f64 	%fd190, 0d0000000000000000;
	mov.f64 	%fd191, %fd190;
	@%p18 bra 	$L__BB0_33;
	ld.global.v2.f64 	{%fd191, %fd190}, [%rd2];
$L__BB0_33:
	add.s32 	%r27, %r24, %r4;
	shl.b32 	%r28, %r27, 5;
	add.s32 	%r120, %r28, %r1;
	shl.b32 	%r121, %r120, 4;
	mov.u32 	%r122, sharedMemory;
	add.s32 	%r29, %r122, %r121;
	st.shared.v2.f64 	[%r29], {%fd191, %fd190};
	@%p19 bra 	$L__BB0_35;
	setp.lt.u32 	%p24, %r78, 8;
	@%p24 bra 	$L__BB0_36;
	bra.uni 	$L__BB0_38;
$L__BB0_35:
	ld.global.v2.f64 	{%fd137, %fd138}, [%rd3];
	st.shared.v2.f64 	[%r29+16384], {%fd137, %fd138};
$L__BB0_36:
	setp.ne.s32 	%p25, %r78, 0;
	shl.b32 	%r123, %r28, 4;
	add.s32 	%r124, %r12, %r123;
	ld.global.v2.f64 	{%fd139, %fd140}, [%rd4];
	st.shared.v2.f64 	[%r124+16896], {%fd139, %fd140};
	@%p25 bra 	$L__BB0_38;
	ld.global.v2.f64 	{%fd141, %fd142}, [%rd5];
	st.shared.v2.f64 	[%r12+20992], {%fd141, %fd142};
$L__BB0_38:
	mov.f64 	%fd192, 0d0000000000000000;
	mov.f64 	%fd193, %fd192;
	@%p18 bra 	$L__BB0_40;
	ld.global.v2.f64 	{%fd193, %fd192}, [%rd2];
$L__BB0_40:
	add.s32 	%r125, %r27, %r4;
	shl.b32 	%r30, %r125, 5;
	add.s32 	%r126, %r30, %r1;
	shl.b32 	%r127, %r126, 4;
	mov.u32 	%r128, sharedMemory;
	add.s32 	%r31, %r128, %r127;
	st.shared.v2.f64 	[%r31], {%fd193, %fd192};
	@%p19 bra 	$L__BB0_42;
	setp.lt.u32 	%p28, %r78, 8;
	@%p28 bra 	$L__BB0_43;
	bra.uni 	$L__BB0_45;
$L__BB0_42:
	ld.global.v2.f64 	{%fd144, %fd145}, [%rd3];
	st.shared.v2.f64 	[%r31+16384], {%fd144, %fd145};
$L__BB0_43:
	setp.ne.s32 	%p29, %r78, 0;
	shl.b32 	%r129, %r30, 4;
	add.s32 	%r130, %r12, %r129;
	ld.global.v2.f64 	{%fd146, %fd147}, [%rd4];
	st.shared.v2.f64 	[%r130+16896], {%fd146, %fd147};
	@%p29 bra 	$L__BB0_45;
	ld.global.v2.f64 	{%fd148, %fd149}, [%rd5];
	st.shared.v2.f64 	[%r12+20992], {%fd148, %fd149};
$L__BB0_45:
	shl.b32 	%r131, %r4, 2;
	add.s32 	%r164, %r131, %r164;
	setp.lt.u32 	%p30, %r164, 32;
	@%p30 bra 	$L__BB0_17;
$L__BB0_46:
	bar.sync 	0;
	@%p4 bra 	$L__BB0_48;
	mov.u64 	%rd36, $str$8;
	cvta.global.u64 	%rd37, %rd36;
	{ // callseq 4, 0
	.param .b64 param0;
	st.param.b64 	[param0], %rd37;
	.param .b64 param1;
	st.param.b64 	[param1], 0;
	.param .b32 retval0;
	call.uni (retval0), 
	vprintf, 
	(
	param0, 
	param1
	);
	ld.param.b32 	%r132, [retval0];
	} // callseq 4
	mov.u64 	%rd38, $str$9;
	cvta.global.u64 	%rd39, %rd38;
	{ // callseq 5, 0
	.param .b64 param0;
	st.param.b64 	[param0], %rd39;
	.param .b64 param1;
	st.param.b64 	[param1], 0;
	.param .b32 retval0;
	call.uni (retval0), 
	vprintf, 
	(
	param0, 
	param1
	);
	ld.param.b32 	%r134, [retval0];
	} // callseq 5
$L__BB0_48:
	setp.lt.s32 	%p32, %r8, 0;
	setp.lt.s32 	%p33, %r3, 32768;
	setp.le.s32 	%p34, %r78, %r6;
	and.pred  	%p2, %p33, %p34;
	max.s32 	%r33, %r9, 0;
	shl.b32 	%r136, %r1, 4;
	add.s32 	%r34, %r11, %r136;
	mov.f64 	%fd206, 0d0000000000000000;
	mov.f64 	%fd207, %fd206;
	@%p32 bra 	$L__BB0_56;
	mov.f64 	%fd207, 0d0000000000000000;
	mov.b32 	%r166, 0;
	not.pred 	%p36, %p2;
	mov.f64 	%fd206, %fd207;
$L__BB0_50:
	setp.gt.u32 	%p35, %r2, 31;
	@%p35 bra 	$L__BB0_55;
	ld.shared.v2.f64 	{%fd23, %fd24}, [%r34+16896];
	mad.lo.s32 	%r138, %r166, %r7, %r2;
	mul.wide.s32 	%rd40, %r138, 16;
	add.s64 	%rd6, %rd1, %rd40;
	mov.u32 	%r167, %r2;
$L__BB0_52:
	add.f64 	%fd207, %fd207, %fd23;
	add.f64 	%fd206, %fd206, %fd24;
	@%p36 bra 	$L__BB0_54;
	ld.global.v2.f64 	{%fd152, %fd153}, [%rd6];
	add.f64 	%fd154, %fd207, %fd152;
	add.f64 	%fd155, %fd206, %fd153;
	st.global.v2.f64 	[%rd6], {%fd154, %fd155};
$L__BB0_54:
	add.s32 	%r167, %r167, %r4;
	setp.lt.u32 	%p37, %r167, 32;
	@%p37 bra 	$L__BB0_52;
$L__BB0_55:
	add.s32 	%r38, %r166, 1;
	setp.ne.s32 	%p38, %r166, %r33;
	mov.u32 	%r166, %r38;
	@%p38 bra 	$L__BB0_50;
$L__BB0_56:
	setp.lt.s32 	%p39, %r8, 0;
	@%p39 bra 	$L__BB0_64;
	mov.b32 	%r168, 0;
	not.pred 	%p41, %p2;
$L__BB0_58:
	setp.gt.u32 	%p40, %r2, 31;
	@%p40 bra 	$L__BB0_63;
	ld.shared.v2.f64 	{%fd35, %fd36}, [%r34+17408];
	add.s32 	%r140, %r168, %r10;
	mad.lo.s32 	%r141, %r140, %r7, %r2;
	mul.wide.s32 	%rd41, %r141, 16;
	add.s64 	%rd7, %rd1, %rd41;
	mov.u32 	%r169, %r2;
$L__BB0_60:
	add.f64 	%fd207, %fd207, %fd35;
	add.f64 	%fd206, %fd206, %fd36;
	@%p41 bra 	$L__BB0_62;
	ld.global.v2.f64 	{%fd156, %fd157}, [%rd7];
	add.f64 	%fd158, %fd207, %fd156;
	add.f64 	%fd159, %fd206, %fd157;
	st.global.v2.f64 	[%rd7], {%fd158, %fd159};
$L__BB0_62:
	add.s32 	%r169, %r169, %r4;
	setp.lt.u32 	%p42, %r169, 32;
	@%p42 bra 	$L__BB0_60;
$L__BB0_63:
	add.s32 	%r42, %r168, 1;
	setp.ne.s32 	%p43, %r168, %r33;
	mov.u32 	%r168, %r42;
	@%p43 bra 	$L__BB0_58;
$L__BB0_64:
	setp.lt.s32 	%p44, %r8, 0;
	@%p44 bra 	$L__BB0_72;
	shl.b32 	%r43, %r10, 1;
	mov.b32 	%r170, 0;
	not.pred 	%p46, %p2;
$L__BB0_66:
	setp.gt.u32 	%p45, %r2, 31;
	@%p45 bra 	$L__BB0_71;
	ld.shared.v2.f64 	{%fd47, %fd48}, [%r34+17920];
	add.s32 	%r143, %r170, %r43;
	mad.lo.s32 	%r144, %r143, %r7, %r2;
	mul.wide.s32 	%rd42, %r144, 16;
	add.s64 	%rd8, %rd1, %rd42;
	mov.u32 	%r171, %r2;
$L__BB0_68:
	add.f64 	%fd207, %fd207, %fd47;
	add.f64 	%fd206, %fd206, %fd48;
	@%p46 bra 	$L__BB0_70;
	ld.global.v2.f64 	{%fd160, %fd161}, [%rd8];
	add.f64 	%fd162, %fd207, %fd160;
	add.f64 	%fd163, %fd206, %fd161;
	st.global.v2.f64 	[%rd8], {%fd162, %fd163};
$L__BB0_70:
	add.s32 	%r171, %r171, %r4;
	setp.lt.u32 	%p47, %r171, 32;
	@%p47 bra 	$L__BB0_68;
$L__BB0_71:
	add.s32 	%r47, %r170, 1;
	setp.ne.s32 	%p48, %r170, %r33;
	mov.u32 	%r170, %r47;
	@%p48 bra 	$L__BB0_66;
$L__BB0_72:
	setp.lt.s32 	%p49, %r8, 0;
	@%p49 bra 	$L__BB0_80;
	mul.lo.s32 	%r48, %r10, 3;
	mov.b32 	%r172, 0;
	not.pred 	%p51, %p2;
$L__BB0_74:
	setp.gt.u32 	%p50, %r2, 31;
	@%p50 bra 	$L__BB0_79;
	ld.shared.v2.f64 	{%fd59, %fd60}, [%r34+18432];
	add.s32 	%r146, %r172, %r48;
	mad.lo.s32 	%r147, %r146, %r7, %r2;
	mul.wide.s32 	%rd43, %r147, 16;
	add.s64 	%rd9, %rd1, %rd43;
	mov.u32 	%r173, %r2;
$L__BB0_76:
	add.f64 	%fd207, %fd207, %fd59;
	add.f64 	%fd206, %fd206, %fd60;
	@%p51 bra 	$L__BB0_78;
	ld.global.v2.f64 	{%fd164, %fd165}, [%rd9];
	add.f64 	%fd166, %fd207, %fd164;
	add.f64 	%fd167, %fd206, %fd165;
	st.global.v2.f64 	[%rd9], {%fd166, %fd167};
$L__BB0_78:
	add.s32 	%r173, %r173, %r4;
	setp.lt.u32 	%p52, %r173, 32;
	@%p52 bra 	$L__BB0_76;
$L__BB0_79:
	add.s32 	%r52, %r172, 1;
	setp.ne.s32 	%p53, %r172, %r33;
	mov.u32 	%r172, %r52;
	@%p53 bra 	$L__BB0_74;
$L__BB0_80:
	setp.lt.s32 	%p54, %r8, 0;
	@%p54 bra 	$L__BB0_88;
	shl.b32 	%r53, %r10, 2;
	mov.b32 	%r174, 0;
	not.pred 	%p56, %p2;
$L__BB0_82:
	setp.gt.u32 	%p55, %r2, 31;
	@%p55 bra 	$L__BB0_87;
	ld.shared.v2.f64 	{%fd71, %fd72}, [%r34+18944];
	add.s32 	%r149, %r174, %r53;
	mad.lo.s32 	%r150, %r149, %r7, %r2;
	mul.wide.s32 	%rd44, %r150, 16;
	add.s64 	%rd10, %rd1, %rd44;
	mov.u32 	%r175, %r2;
$L__BB0_84:
	add.f64 	%fd207, %fd207, %fd71;
	add.f64 	%fd206, %fd206, %fd72;
	@%p56 bra 	$L__BB0_86;
	ld.global.v2.f64 	{%fd168, %fd169}, [%rd10];
	add.f64 	%fd170, %fd207, %fd168;
	add.f64 	%fd171, %fd206, %fd169;
	st.global.v2.f64 	[%rd10], {%fd170, %fd171};
$L__BB0_86:
	add.s32 	%r175, %r175, %r4;
	setp.lt.u32 	%p57, %r175, 32;
	@%p57 bra 	$L__BB0_84;
$L__BB0_87:
	add.s32 	%r57, %r174, 1;
	setp.ne.s32 	%p58, %r174, %r33;
	mov.u32 	%r174, %r57;
	@%p58 bra 	$L__BB0_82;
$L__BB0_88:
	setp.lt.s32 	%p59, %r8, 0;
	@%p59 bra 	$L__BB0_96;
	mul.lo.s32 	%r58, %r10, 5;
	mov.b32 	%r176, 0;
	not.pred 	%p61, %p2;
$L__BB0_90:
	setp.gt.u32 	%p60, %r2, 31;
	@%p60 bra 	$L__BB0_95;
	ld.shared.v2.f64 	{%fd83, %fd84}, [%r34+19456];
	add.s32 	%r152, %r176, %r58;
	mad.lo.s32 	%r153, %r152, %r7, %r2;
	mul.wide.s32 	%rd45, %r153, 16;
	add.s64 	%rd11, %rd1, %rd45;
	mov.u32 	%r177, %r2;
$L__BB0_92:
	add.f64 	%fd207, %fd207, %fd83;
	add.f64 	%fd206, %fd206, %fd84;
	@%p61 bra 	$L__BB0_94;
	ld.global.v2.f64 	{%fd172, %fd173}, [%rd11];
	add.f64 	%fd174, %fd207, %fd172;
	add.f64 	%fd175, %fd206, %fd173;
	st.global.v2.f64 	[%rd11], {%fd174, %fd175};
$L__BB0_94:
	add.s32 	%r177, %r177, %r4;
	setp.lt.u32 	%p62, %r177, 32;
	@%p62 bra 	$L__BB0_92;
$L__BB0_95:
	add.s32 	%r62, %r176, 1;
	setp.ne.s32 	%p63, %r176, %r33;
	mov.u32 	%r176, %r62;
	@%p63 bra 	$L__BB0_90;
$L__BB0_96:
	setp.lt.s32 	%p64, %r8, 0;
	@%p64 bra 	$L__BB0_104;
	mul.lo.s32 	%r63, %r10, 6;
	mov.b32 	%r178, 0;
	not.pred 	%p66, %p2;
$L__BB0_98:
	setp.gt.u32 	%p65, %r2, 31;
	@%p65 bra 	$L__BB0_103;
	ld.shared.v2.f64 	{%fd95, %fd96}, [%r34+19968];
	add.s32 	%r155, %r178, %r63;
	mad.lo.s32 	%r156, %r155, %r7, %r2;
	mul.wide.s32 	%rd46, %r156, 16;
	add.s64 	%rd12, %rd1, %rd46;
	mov.u32 	%r179, %r2;
$L__BB0_100:
	add.f64 	%fd207, %fd207, %fd95;
	add.f64 	%fd206, %fd206, %fd96;
	@%p66 bra 	$L__BB0_102;
	ld.global.v2.f64 	{%fd176, %fd177}, [%rd12];
	add.f64 	%fd178, %fd207, %fd176;
	add.f64 	%fd179, %fd206, %fd177;
	st.global.v2.f64 	[%rd12], {%fd178, %fd179};
$L__BB0_102:
	add.s32 	%r179, %r179, %r4;
	setp.lt.u32 	%p67, %r179, 32;
	@%p67 bra 	$L__BB0_100;
$L__BB0_103:
	add.s32 	%r67, %r178, 1;
	setp.ne.s32 	%p68, %r178, %r33;
	mov.u32 	%r178, %r67;
	@%p68 bra 	$L__BB0_98;
$L__BB0_104:
	setp.lt.s32 	%p69, %r8, 0;
	@%p69 bra 	$L__BB0_112;
	mul.lo.s32 	%r68, %r10, 7;
	mov.b32 	%r180, 0;
	not.pred 	%p71, %p2;
$L__BB0_106:
	setp.gt.u32 	%p70, %r2, 31;
	@%p70 bra 	$L__BB0_111;
	ld.shared.v2.f64 	{%fd107, %fd108}, [%r34+20480];
	add.s32 	%r158, %r180, %r68;
	mad.lo.s32 	%r159, %r158, %r7, %r2;
	mul.wide.s32 	%rd47, %r159, 16;
	add.s64 	%rd13, %rd1, %rd47;
	mov.u32 	%r181, %r2;
$L__BB0_108:
	add.f64 	%fd207, %fd207, %fd107;
	add.f64 	%fd206, %fd206, %fd108;
	@%p71 bra 	$L__BB0_110;
	ld.global.v2.f64 	{%fd180, %fd181}, [%rd13];
	add.f64 	%fd182, %fd207, %fd180;
	add.f64 	%fd183, %fd206, %fd181;
	st.global.v2.f64 	[%rd13], {%fd182, %fd183};
$L__BB0_110:
	add.s32 	%r181, %r181, %r4;
	setp.lt.u32 	%p72, %r181, 32;
	@%p72 bra 	$L__BB0_108;
$L__BB0_111:
	add.s32 	%r72, %r180, 1;
	setp.ne.s32 	%p73, %r180, %r33;
	mov.u32 	%r180, %r72;
	@%p73 bra 	$L__BB0_106;
$L__BB0_112:
	@%p4 bra 	$L__BB0_114;
	mov.u64 	%rd48, $str$10;
	cvta.global.u64 	%rd49, %rd48;
	{ // callseq 6, 0
	.param .b64 param0;
	st.param.b64 	[param0], %rd49;
	.param .b64 param1;
	st.param.b64 	[param1], 0;
	.param .b32 retval0;
	call.uni (retval0), 
	vprintf, 
	(
	param0, 
	param1
	);
	ld.param.b32 	%r160, [retval0];
	} // callseq 6
$L__BB0_114:
	ret;

}


// ===== COMPILED SASS (sm_100) =====

	.target	sm_100

	.elftype	@"ET_EXEC"


//--------------------- .note.nv.tkinfo           --------------------------
	.section	.note.nv.tkinfo,"",@"SHT_NOTE"
	.sectionflags	@"SHF_NOTE_NV_TKINFO"
	.tkinfo
        /*0018*/ 	.word	0x00000002
        /*0030*/ 	.string	""
        /*0030*/ 	.string	"ptxas"
        /*0030*/ 	.string	"Cuda compilation tools, release 13.0, V13.0.88"
        /*0030*/ 	.string	"Build cuda_13.0.r13.0/compiler.36424714_0"
        /*0030*/ 	.string	"-arch sm_100 -m 64 "



//--------------------- .note.nv.cuinfo           --------------------------
	.section	.note.nv.cuinfo,"",@"SHT_NOTE"
	.sectionflags	@"SHF_NOTE_NV_CUINFO"
        /*0018*/ 	.short	0x0002
        /*001a*/ 	.short	0x0064
        /*001c*/ 	.short	0x0082
	.zero		2


//--------------------- .nv.info                  --------------------------
	.section	.nv.info,"",@"SHT_CUDA_INFO"
	.align	4


	//----- nvinfo : EIATTR_REGCOUNT
	.align		4
        /*0000*/ 	.byte	0x04, 0x2f
        /*0002*/ 	.short	(.L_8 - .L_7)
	.align		4
.L_7:
        /*0004*/ 	.word	index@(_Z12calcu2DArrayP7double2S0_S0_S0_iiS0_)
        /*0008*/ 	.word	0x00000024


	//----- nvinfo : EIATTR_FRAME_SIZE
	.align		4
.L_8:
        /*000c*/ 	.byte	0x04, 0x11
        /*000e*/ 	.short	(.L_10 - .L_9)
	.align		4
.L_9:
        /*0010*/ 	.word	index@(_Z12calcu2DArrayP7double2S0_S0_S0_iiS0_)
        /*0014*/ 	.word	0x00000008


	//----- nvinfo : EIATTR_MIN_STACK_SIZE
	.align		4
.L_10:
        /*0018*/ 	.byte	0x04, 0x12
        /*001a*/ 	.short	(.L_12 - .L_11)
	.align		4
.L_11:
        /*001c*/ 	.word	index@(_Z12calcu2DArrayP7double2S0_S0_S0_iiS0_)
        /*0020*/ 	.word	0x00000008
.L_12:


//--------------------- .nv.compat                --------------------------
	.section	.nv.compat,"",@"SHT_CUDA_COMPAT_INFO"
	.align	4
        /*0000*/ 	.byte	0x02, 0x09, 0x00, 0x00, 0x02, 0x02, 0x01, 0x00, 0x02, 0x05, 0x05, 0x00, 0x03, 0x07, 0x01, 0x01
        /*0010*/ 	.byte	0x02, 0x03, 0x00, 0x00, 0x02, 0x06, 0x01, 0x00, 0x04, 0x0b, 0x08, 0x00, 0x01, 0x00, 0x00, 0x00
        /*0020*/ 	.byte	0x00, 0x00, 0x00, 0x00


//--------------------- .nv.info._Z12calcu2DArrayP7double2S0_S0_S0_iiS0_ --------------------------
	.section	.nv.info._Z12calcu2DArrayP7double2S0_S0_S0_iiS0_,"",@"SHT_CUDA_INFO"
	.sectionflags	@""
	.align	4


	//----- nvinfo : EIATTR_CUDA_API_VERSION
	.align		4
        /*0000*/ 	.byte	0x04, 0x37
        /*0002*/ 	.short	(.L_14 - .L_13)
.L_13:
        /*0004*/ 	.word	0x00000082


	//----- nvinfo : EIATTR_KPARAM_INFO
	.align		4
.L_14:
        /*0008*/ 	.byte	0x04, 0x17
        /*000a*/ 	.short	(.L_16 - .L_15)
.L_15:
        /*000c*/ 	.word	0x00000000
        /*0010*/ 	.short	0x0006
        /*0012*/ 	.short	0x0028
        /*0014*/ 	.byte	0x00, 0xf5, 0x21, 0x00


	//----- nvinfo : EIATTR_KPARAM_INFO
	.align		4
.L_16:
        /*0018*/ 	.byte	0x04, 0x17
        /*001a*/ 	.short	(.L_18 - .L_17)
.L_17:
        /*001c*/ 	.word	0x00000000
        /*0020*/ 	.short	0x0005
        /*0022*/ 	.short	0x0024
        /*0024*/ 	.byte	0x00, 0xf0, 0x11, 0x00


	//----- nvinfo : EIATTR_KPARAM_INFO
	.align		4
.L_18:
        /*0028*/ 	.byte	0x04, 0x17
        /*002a*/ 	.short	(.L_20 - .L_19)
.L_19:
        /*002c*/ 	.word	0x00000000
        /*0030*/ 	.short	0x0004
        /*0032*/ 	.short	0x0020
        /*0034*/ 	.byte	0x00, 0xf0, 0x11, 0x00


	//----- nvinfo : EIATTR_KPARAM_INFO
	.align		4
.L_20:
        /*0038*/ 	.byte	0x04, 0x17
        /*003a*/ 	.short	(.L_22 - .L_21)
.L_21:
        /*003c*/ 	.word	0x00000000
        /*0040*/ 	.short	0x0003
        /*0042*/ 	.short	0x0018
        /*0044*/ 	.byte	0x00, 0xf5, 0x21, 0x00


	//----- nvinfo : EIATTR_KPARAM_INFO
	.align		4
.L_22:
        /*0048*/ 	.byte	0x04, 0x17
        /*004a*/ 	.short	(.L_24 - .L_23)
.L_23:
        /*004c*/ 	.word	0x00000000
        /*0050*/ 	.short	0x0002
        /*0052*/ 	.short	0x0010
        /*0054*/ 	.byte	0x00, 0xf5, 0x21, 0x00


	//----- nvinfo : EIATTR_KPARAM_INFO
	.align		4
.L_24:
        /*0058*/ 	.byte	0x04, 0x17
        /*005a*/ 	.short	(.L_26 - .L_25)
.L_25:
        /*005c*/ 	.word	0x00000000
        /*0060*/ 	.short	0x0001
        /*0062*/ 	.short	0x0008
        /*0064*/ 	.byte	0x00, 0xf5, 0x21, 0x00


	//----- nvinfo : EIATTR_KPARAM_INFO
	.align		4
.L_26:
        /*0068*/ 	.byte	0x04, 0x17
        /*006a*/ 	.short	(.L_28 - .L_27)
.L_27:
        /*006c*/ 	.word	0x00000000
        /*0070*/ 	.short	0x0000
        /*0072*/ 	.short	0x0000
        /*0074*/ 	.byte	0x00, 0xf5, 0x21, 0x00


	//----- nvinfo : EIATTR_SPARSE_MMA_MASK
	.align		4
.L_28:
        /*0078*/ 	.byte	0x03, 0x50
        /*007a*/ 	.short	0x0000


	//----- nvinfo : EIATTR_MAXREG_COUNT
	.align		4
        /*007c*/ 	.byte	0x03, 0x1b
        /*007e*/ 	.short	0x00ff


	//----- nvinfo : EIATTR_NUM_BARRIERS
	.align		4
        /*0080*/ 	.byte	0x02, 0x4c
        /*0082*/ 	.byte	0x01
	.zero		1


	//----- nvinfo : EIATTR_EXTERNS
	.align		4
        /*0084*/ 	.byte	0x04, 0x0f
        /*0086*/ 	.short	(.L_30 - .L_29)


	//   ....[0]....
	.align		4
.L_29:
        /*0088*/ 	.word	index@(vprintf)


	//----- nvinfo : EIATTR_MERCURY_ISA_VERSION
	.align		4
.L_30:
        /*008c*/ 	.byte	0x03, 0x5f
        /*008e*/ 	.short	0x0101


	//----- nvinfo : EIATTR_VRC_CTA_INIT_COUNT
	.align		4
        /*0090*/ 	.byte	0x02, 0x4a
	.zero		1
	.zero		1


	//----- nvinfo : EIATTR_SYSCALL_OFFSETS
	.align		4
        /*0094*/ 	.byte	0x04, 0x46
        /*0096*/ 	.short	(.L_32 - .L_31)


	//   ....[0]....
.L_31:
        /*0098*/ 	.word	0x00000220


	//   ....[1]....
        /*009c*/ 	.word	0x000002b0


	//   ....[2]....
        /*00a0*/ 	.word	0x00000370


	//   ....[3]....
        /*00a4*/ 	.word	0x000003e0


	//   ....[4]....
        /*00a8*/ 	.word	0x00001380


	//   ....[5]....
        /*00ac*/ 	.word	0x000013f0


	//   ....[6]....
        /*00b0*/ 	.word	0x00002400


	//----- nvinfo : EIATTR_EXIT_INSTR_OFFSETS
	.align		4
.L_32:
        /*00b4*/ 	.byte	0x04, 0x1c
        /*00b6*/ 	.short	(.L_34 - .L_33)


	//   ....[0]....
.L_33:
        /*00b8*/ 	.word	0x00002380


	//   ....[1]....
        /*00bc*/ 	.word	0x00002410


	//----- nvinfo : EIATTR_CRS_STACK_SIZE
	.align		4
.L_34:
        /*00c0*/ 	.byte	0x04, 0x1e
        /*00c2*/ 	.short	(.L_36 - .L_35)
.L_35:
        /*00c4*/ 	.word	0x00000000


	//----- nvinfo : EIATTR_CBANK_PARAM_SIZE
	.align		4
.L_36:
        /*00c8*/ 	.byte	0x03, 0x19
        /*00ca*/ 	.short	0x0030


	//----- nvinfo : EIATTR_PARAM_CBANK
	.align		4
        /*00cc*/ 	.byte	0x04, 0x0a
        /*00ce*/ 	.short	(.L_38 - .L_37)
	.align		4
.L_37:
        /*00d0*/ 	.word	index@(.nv.constant0._Z12calcu2DArrayP7double2S0_S0_S0_iiS0_)
        /*00d4*/ 	.short	0x0380
        /*00d6*/ 	.short	0x0030


	//----- nvinfo : EIATTR_SW_WAR
	.align		4
.L_38:
        /*00d8*/ 	.byte	0x04, 0x36
        /*00da*/ 	.short	(.L_40 - .L_39)
.L_39:
        /*00dc*/ 	.word	0x00000008
.L_40:


//--------------------- .nv.callgraph             --------------------------
	.section	.nv.callgraph,"",@"SHT_CUDA_CALLGRAPH"
	.align	4
	.sectionentsize	8
	.align		4
        /*0000*/ 	.word	0x00000000
	.align		4
        /*0004*/ 	.word	0xffffffff
	.align		4
        /*0008*/ 	.word	index@(_Z12calcu2DArrayP7double2S0_S0_S0_iiS0_)
	.align		4
        /*000c*/ 	.word	index@(vprintf)
	.align		4
        /*0010*/ 	.word	0x00000000
	.align		4
        /*0014*/ 	.word	0xfffffffe
	.align		4
        /*0018*/ 	.word	0x00000000
	.align		4
        /*001c*/ 	.word	0xfffffffd
	.align		4
        /*0020*/ 	.word	0x00000000
	.align		4
        /*0024*/ 	.word	0xfffffffc


//--------------------- .nv.constant4             --------------------------
	.section	.nv.constant4,"a",@progbits
	.align	8
	.align		8
.nv.constant4:
        /*0000*/ 	.dword	vprintf
	.align		8
        /*0008*/ 	.dword	$str$4
	.align		8
        /*0010*/ 	.dword	$str$5
	.align		8
        /*0018*/ 	.dword	$str$6
	.align		8
        /*0020*/ 	.dword	$str$7
	.align		8
        /*0028*/ 	.dword	$str$8
	.align		8
        /*0030*/ 	.dword	$str$9
	.align		8
        /*0038*/ 	.dword	$str$10


//--------------------- .text._Z12calcu2DArrayP7double2S0_S0_S0_iiS0_ --------------------------
	.section	.text._Z12calcu2DArrayP7double2S0_S0_S0_iiS0_,"ax",@progbits
	.align	128
        .global         _Z12calcu2DArrayP7double2S0_S0_S0_iiS0_
        .type           _Z12calcu2DArrayP7double2S0_S0_S0_iiS0_,@function
        .size           _Z12calcu2DArrayP7double2S0_S0_S0_iiS0_,(.L_x_81 - _Z12calcu2DArrayP7double2S0_S0_S0_iiS0_)
        .other          _Z12calcu2DArrayP7double2S0_S0_S0_iiS0_,@"STO_CUDA_ENTRY STV_DEFAULT"
_Z12calcu2DArrayP7double2S0_S0_S0_iiS0_:
.text._Z12calcu2DArrayP7double2S0_S0_S0_iiS0_:
[----:B------:R-:W0:Y:S01]  /*0000*/  LDC R1, c[0x0][0x37c] ;  /* 0x0000df00ff017b82 */ /* 0x000e220000000800 */
[----:B------:R-:W1:Y:S01]  /*0010*/  S2R R18, SR_TID.X ;  /* 0x0000000000127919 */ /* 0x000e620000002100 */
[----:B------:R-:W2:Y:S06]  /*0020*/  LDCU UR5, c[0x0][0x2fc] ;  /* 0x00005f80ff0577ac */ /* 0x000eac0008000800 */
[----:B------:R-:W1:Y:S01]  /*0030*/  LDC R17, c[0x0][0x360] ;  /* 0x0000d800ff117b82 */ /* 0x000e620000000800 */
[----:B0-----:R-:W-:Y:S01]  /*0040*/  VIADD R1, R1, 0xfffffff8 ;  /* 0xfffffff801017836 */ /* 0x001fe20000000000 */
[----:B------:R-:W0:Y:S01]  /*0050*/  S2R R23, SR_TID.Y ;  /* 0x0000000000177919 */ /* 0x000e220000002200 */
[----:B------:R-:W3:Y:S01]  /*0060*/  LDCU UR4, c[0x0][0x2f8] ;  /* 0x00005f00ff0477ac */ /* 0x000ee20008000800 */
[----:B------:R-:W-:Y:S04]  /*0070*/  BSSY.RECONVERGENT B6, `(.L_x_0) ;  /* 0x0000025000067945 */ /* 0x000fe80003800200 */
[----:B------:R-:W1:Y:S08]  /*0080*/  S2UR UR6, SR_CTAID.X ;  /* 0x00000000000679c3 */ /* 0x000e700000002500 */
[----:B------:R-:W0:Y:S01]  /*0090*/  S2UR UR7, SR_CTAID.Y ;  /* 0x00000000000779c3 */ /* 0x000e220000002600 */
[----:B---3--:R-:W-:-:S07]  /*00a0*/  IADD3 R25, P0, PT, R1, UR4, RZ ;  /* 0x0000000401197c10 */ /* 0x008fce000ff1e0ff */
[----:B------:R-:W0:Y:S01]  /*00b0*/  LDC R2, c[0x0][0x364] ;  /* 0x0000d900ff027b82 */ /* 0x000e220000000800 */
[----:B--2---:R-:W-:-:S07]  /*00c0*/  IMAD.X R26, RZ, RZ, UR5, P0 ;  /* 0x00000005ff1a7e24 */ /* 0x004fce00080e06ff */
[----:B------:R-:W2:Y:S01]  /*00d0*/  LDC.64 R32, c[0x0][0x3a0] ;  /* 0x0000e800ff207b82 */ /* 0x000ea20000000a00 */
[----:B-1----:R-:W-:Y:S02]  /*00e0*/  IMAD R17, R17, UR6, R18 ;  /* 0x0000000611117c24 */ /* 0x002fe4000f8e0212 */
[----:B0-----:R-:W-:-:S05]  /*00f0*/  IMAD R22, R2, UR7, R23 ;  /* 0x0000000702167c24 */ /* 0x001fca000f8e0217 */
[----:B------:R-:W-:Y:S02]  /*0100*/  LOP3.LUT P1, RZ, R17, R22, RZ, 0xfc, !PT ;  /* 0x0000001611ff7212 */ /* 0x000fe4000782fcff */
[CC--:B--2---:R-:W-:Y:S02]  /*0110*/  VIMNMX R27, PT, PT, R32.reuse, R33.reuse, PT ;  /* 0x00000021201b7248 */ /* 0x0c4fe40003fe0100 */
[----:B------:R-:W-:Y:S02]  /*0120*/  VIMNMX R33, PT, PT, R32, R33, !PT ;  /* 0x0000002120217248 */ /* 0x000fe40007fe0100 */
[----:B------:R-:W-:Y:S01]  /*0130*/  P2R R16, PR, RZ, 0x2 ;  /* 0x00000002ff107803 */ /* 0x000fe20000000000 */
[----:B------:R-:W-:Y:S02]  /*0140*/  IMAD.SHL.U32 R24, R27, 0x2, RZ ;  /* 0x000000021b187824 */ /* 0x000fe400078e00ff */
[----:B------:R-:W-:Y:S02]  /*0150*/  IMAD.SHL.U32 R33, R33, 0x2, RZ ;  /* 0x0000000221217824 */ /* 0x000fe400078e00ff */
[----:B------:R-:W-:-:S02]  /*0160*/  VIADD R24, R24, 0x1 ;  /* 0x0000000118187836 */ /* 0x000fc40000000000 */
[----:B------:R-:W-:Y:S01]  /*0170*/  VIADD R0, R33, 0x1 ;  /* 0x0000000121007836 */ /* 0x000fe20000000000 */
[----:B------:R-:W-:Y:S06]  /*0180*/  @P1 BRA `(.L_x_1) ;  /* 0x00000000004c1947 */ /* 0x000fec0003800000 */
[----:B------:R-:W-:Y:S01]  /*0190*/  MOV R19, 0x0 ;  /* 0x0000000000137802 */ /* 0x000fe20000000f00 */
[----:B------:R0:W-:Y:S01]  /*01a0*/  STL [R1], R0 ;  /* 0x0000000001007387 */ /* 0x0001e20000100800 */
[----:B------:R-:W1:Y:S01]  /*01b0*/  LDCU.64 UR4, c[0x4][0x8] ;  /* 0x01000100ff0477ac */ /* 0x000e620008000a00 */
[----:B------:R-:W-:Y:S01]  /*01c0*/  IMAD.MOV.U32 R6, RZ, RZ, R25 ;  /* 0x000000ffff067224 */ /* 0x000fe200078e0019 */
[----:B------:R0:W2:Y:S01]  /*01d0*/  LDC.64 R8, c[0x4][R19] ;  /* 0x0100000013087b82 */ /* 0x0000a20000000a00 */
[----:B------:R-:W-:Y:S02]  /*01e0*/  IMAD.MOV.U32 R7, RZ, RZ, R26 ;  /* 0x000000ffff077224 */ /* 0x000fe400078e001a */
[----:B-1----:R-:W-:Y:S02]  /*01f0*/  IMAD.U32 R4, RZ, RZ, UR4 ;  /* 0x00000004ff047e24 */ /* 0x002fe4000f8e00ff */
[----:B0-----:R-:W-:-:S07]  /*0200*/  IMAD.U32 R5, RZ, RZ, UR5 ;  /* 0x00000005ff057e24 */ /* 0x001fce000f8e00ff */
[----:B------:R-:W-:-:S07]  /*0210*/  LEPC R20, `(.L_x_2) ;  /* 0x000000001014794e */ /* 0x000fce0000000000 */
[----:B--2---:R-:W-:Y:S05]  /*0220*/  CALL.ABS.NOINC R8 ;  /* 0x0000000008007343 */ /* 0x004fea0003c00000 */
.L_x_2:
[----:B------:R0:W-:Y:S01]  /*0230*/  STL [R1], R24 ;  /* 0x0000001801007387 */ /* 0x0001e20000100800 */
[----:B------:R0:W1:Y:S01]  /*0240*/  LDC.64 R8, c[0x4][R19] ;  /* 0x0100000013087b82 */ /* 0x0000620000000a00 */
[----:B------:R-:W2:Y:S01]  /*0250*/  LDCU.64 UR4, c[0x4][0x10] ;  /* 0x01000200ff0477ac */ /* 0x000ea20008000a00 */
[----:B------:R-:W-:Y:S02]  /*0260*/  IMAD.MOV.U32 R6, RZ, RZ, R25 ;  /* 0x000000ffff067224 */ /* 0x000fe400078e0019 */
[----:B------:R-:W-:Y:S02]  /*0270*/  IMAD.MOV.U32 R7, RZ, RZ, R26 ;  /* 0x000000ffff077224 */ /* 0x000fe400078e001a */
[----:B--2---:R-:W-:Y:S02]  /*0280*/  IMAD.U32 R4, RZ, RZ, UR4 ;  /* 0x00000004ff047e24 */ /* 0x004fe4000f8e00ff */
[----:B0-----:R-:W-:-:S07]  /*0290*/  IMAD.U32 R5, RZ, RZ, UR5 ;  /* 0x00000005ff057e24 */ /* 0x001fce000f8e00ff */
[----:B------:R-:W-:-:S07]  /*02a0*/  LEPC R20, `(.L_x_1) ;  /* 0x000000001014794e */ /* 0x000fce0000000000 */
[----:B-1----:R-:W-:Y:S05]  /*02b0*/  CALL.ABS.NOINC R8 ;  /* 0x0000000008007343 */ /* 0x002fea0003c00000 */
.L_x_1:
[----:B------:R-:W-:Y:S05]  /*02c0*/  BSYNC.RECONVERGENT B6 ;  /* 0x0000000000067941 */ /* 0x000fea0003800200 */
.L_x_0:
[----:B------:R-:W-:Y:S01]  /*02d0*/  LOP3.LUT P6, RZ, R17, R22, RZ, 0xfc, !PT ;  /* 0x0000001611ff7212 */ /* 0x000fe200078cfcff */
[----:B------:R-:W-:-:S12]  /*02e0*/  BSSY.RECONVERGENT B6, `(.L_x_3) ;  /* 0x0000011000067945 */ /* 0x000fd80003800200 */
[----:B------:R-:W-:Y:S05]  /*02f0*/  @P6 BRA `(.L_x_4) ;  /* 0x00000000003c6947 */ /* 0x000fea0003800000 */
[----:B------:R-:W-:Y:S01]  /*0300*/  MOV R19, 0x0 ;  /* 0x0000000000137802 */ /* 0x000fe20000000f00 */
[----:B------:R-:W0:Y:S01]  /*0310*/  LDCU.64 UR4, c[0x4][0x18] ;  /* 0x01000300ff0477ac */ /* 0x000e220008000a00 */
[----:B------:R-:W-:Y:S02]  /*0320*/  CS2R R6, SRZ ;  /* 0x0000000000067805 */ /* 0x000fe4000001ff00 */
[----:B------:R1:W2:Y:S01]  /*0330*/  LDC.64 R8, c[0x4][R19] ;  /* 0x0100000013087b82 */ /* 0x0002a20000000a00 */
[----:B0-----:R-:W-:Y:S02]  /*0340*/  IMAD.U32 R4, RZ, RZ, UR4 ;  /* 0x00000004ff047e24 */ /* 0x001fe4000f8e00ff */
[----:B-1----:R-:W-:-:S07]  /*0350*/  IMAD.U32 R5, RZ, RZ, UR5 ;  /* 0x00000005ff057e24 */ /* 0x002fce000f8e00ff */
[----:B------:R-:W-:-:S07]  /*0360*/  LEPC R20, `(.L_x_5) ;  /* 0x000000001014794e */ /* 0x000fce0000000000 */
[----:B--2---:R-:W-:Y:S05]  /*0370*/  CALL.ABS.NOINC R8 ;  /* 0x0000000008007343 */ /* 0x004fea0003c00000 */
.L_x_5:
[----:B------:R0:W1:Y:S01]  /*0380*/  LDC.64 R8, c[0x4][R19] ;  /* 0x0100000013087b82 */ /* 0x0000620000000a00 */
[----:B------:R-:W2:Y:S01]  /*0390*/  LDCU.64 UR4, c[0x4][0x20] ;  /* 0x01000400ff0477ac */ /* 0x000ea20008000a00 */
[----:B------:R-:W-:Y:S01]  /*03a0*/  CS2R R6, SRZ ;  /* 0x0000000000067805 */ /* 0x000fe2000001ff00 */
[----:B--2---:R-:W-:Y:S02]  /*03b0*/  IMAD.U32 R4, RZ, RZ, UR4 ;  /* 0x00000004ff047e24 */ /* 0x004fe4000f8e00ff */
[----:B0-----:R-:W-:-:S07]  /*03c0*/  IMAD.U32 R5, RZ, RZ, UR5 ;  /* 0x00000005ff057e24 */ /* 0x001fce000f8e00ff */
[----:B------:R-:W-:-:S07]  /*03d0*/  LEPC R20, `(.L_x_4) ;  /* 0x000000001014794e */ /* 0x000fce0000000000 */
[----:B-1----:R-:W-:Y:S05]  /*03e0*/  CALL.ABS.NOINC R8 ;  /* 0x0000000008007343 */ /* 0x002fea0003c00000 */
.L_x_4:
[----:B------:R-:W-:Y:S05]  /*03f0*/  BSYNC.RECONVERGENT B6 ;  /* 0x0000000000067941 */ /* 0x000fea0003800200 */
.L_x_3:
[----:B------:R-:W0:Y:S01]  /*0400*/  S2UR UR5, SR_CgaCtaId ;  /* 0x00000000000579c3 */ /* 0x000e220000008800 */
[----:B------:R-:W-:Y:S01]  /*0410*/  ISETP.GT.U32.AND P0, PT, R23, 0x1f, PT ;  /* 0x0000001f1700780c */ /* 0x000fe20003f04070 */
[----:B------:R-:W-:-:S06]  /*0420*/  UMOV UR4, 0x400 ;  /* 0x0000040000047882 */ /* 0x000fcc0000000000 */
[----:B------:R-:W1:Y:S01]  /*0430*/  LDC.64 R4, c[0x0][0x358] ;  /* 0x0000d600ff047b82 */ /* 0x000e620000000a00 */
[----:B0-----:R-:W-:-:S06]  /*0440*/  ULEA UR4, UR5, UR4, 0x18 ;  /* 0x0000000405047291 */ /* 0x001fcc000f8ec0ff */
[----:B------:R-:W-:-:S04]  /*0450*/  IMAD.U32 R0, RZ, RZ, UR4 ;  /* 0x00000004ff007e24 */ /* 0x000fc8000f8e00ff */
[----:B------:R-:W-:Y:S01]  /*0460*/  IMAD R19, R27, 0x400, R0 ;  /* 0x000004001b137824 */ /* 0x000fe200078e0200 */
[----:B------:R-:W-:Y:S06]  /*0470*/  @P0 BRA `(.L_x_6) ;  /* 0x0000000c00900947 */ /* 0x000fec0003800000 */
[----:B------:R-:W0:Y:S01]  /*0480*/  I2F.U32.RP R9, R2 ;  /* 0x0000000200097306 */ /* 0x000e220000209000 */
[----:B------:R-:W-:Y:S01]  /*0490*/  IMAD.IADD R3, R23, 0x1, R2 ;  /* 0x0000000117037824 */ /* 0x000fe200078e0202 */
[----:B------:R-:W-:Y:S01]  /*04a0*/  ISETP.NE.U32.AND P2, PT, R2, RZ, PT ;  /* 0x000000ff0200720c */ /* 0x000fe20003f45070 */
[----:B------:R-:W2:Y:S01]  /*04b0*/  LDC.64 R30, c[0x0][0x390] ;  /* 0x0000e400ff1e7b82 */ /* 0x000ea20000000a00 */
[----:B------:R-:W-:Y:S01]  /*04c0*/  BSSY.RECONVERGENT B0, `(.L_x_7) ;  /* 0x0000050000007945 */ /* 0x000fe20003800200 */
[----:B------:R-:W-:Y:S01]  /*04d0*/  IMAD R21, R18, 0x10, R19 ;  /* 0x0000001012157824 */ /* 0x000fe200078e0213 */
[C---:B------:R-:W-:Y:S02]  /*04e0*/  ISETP.GE.U32.AND P0, PT, R3.reuse, 0x20, PT ;  /* 0x000000200300780c */ /* 0x040fe40003f06070 */
[----:B------:R-:W-:Y:S02]  /*04f0*/  VIMNMX.U32 R8, PT, PT, R3, 0x20, !PT ;  /* 0x0000002003087848 */ /* 0x000fe40007fe0000 */
[----:B------:R-:W-:Y:S01]  /*0500*/  SEL R20, RZ, 0x1, P0 ;  /* 0x00000001ff147807 */ /* 0x000fe20000000000 */
[----:B------:R-:W3:Y:S03]  /*0510*/  LDC.64 R28, c[0x0][0x398] ;  /* 0x0000e600ff1c7b82 */ /* 0x000ee60000000a00 */
[----:B------:R-:W-:Y:S01]  /*0520*/  IADD3 R3, PT, PT, R8, -R3, -R20 ;  /* 0x8000000308037210 */ /* 0x000fe20007ffe814 */
[----:B0-----:R-:W0:Y:S04]  /*0530*/  MUFU.RCP R9, R9 ;  /* 0x0000000900097308 */ /* 0x001e280000001000 */
[----:B------:R-:W4:Y:S08]  /*0540*/  LDC.64 R26, c[0x0][0x380] ;  /* 0x0000e000ff1a7b82 */ /* 0x000f300000000a00 */
[----:B------:R-:W5:Y:S01]  /*0550*/  LDC.64 R24, c[0x0][0x388] ;  /* 0x0000e200ff187b82 */ /* 0x000f620000000a00 */
[----:B0-----:R-:W-:-:S04]  /*0560*/  VIADD R6, R9, 0xffffffe ;  /* 0x0ffffffe09067836 */ /* 0x001fc80000000000 */
[----:B------:R0:W1:Y:S02]  /*0570*/  F2I.FTZ.U32.TRUNC.NTZ R7, R6 ;  /* 0x0000000600077305 */ /* 0x000064000021f000 */
[----:B0-----:R-:W-:Y:S02]  /*0580*/  IMAD.MOV.U32 R6, RZ, RZ, RZ ;  /* 0x000000ffff067224 */ /* 0x001fe400078e00ff */
[----:B-1----:R-:W-:Y:S02]  /*0590*/  IMAD.MOV R11, RZ, RZ, -R7 ;  /* 0x000000ffff0b7224 */ /* 0x002fe400078e0a07 */
[----:B-----5:R-:W-:-:S04]  /*05a0*/  IMAD.WIDE R24, R17, 0x10, R24 ;  /* 0x0000001011187825 */ /* 0x020fc800078e0218 */
[----:B------:R-:W-:-:S04]  /*05b0*/  IMAD R11, R11, R2, RZ ;  /* 0x000000020b0b7224 */ /* 0x000fc800078e02ff */
[----:B------:R-:W-:-:S06]  /*05c0*/  IMAD.HI.U32 R10, R7, R11, R6 ;  /* 0x0000000b070a7227 */ /* 0x000fcc00078e0006 */
[----:B------:R-:W-:-:S04]  /*05d0*/  IMAD.HI.U32 R7, R10, R3, RZ ;  /* 0x000000030a077227 */ /* 0x000fc800078e00ff */
[----:B------:R-:W-:-:S04]  /*05e0*/  IMAD.MOV R6, RZ, RZ, -R7 ;  /* 0x000000ffff067224 */ /* 0x000fc800078e0a07 */
[----:B------:R-:W-:-:S05]  /*05f0*/  IMAD R3, R2, R6, R3 ;  /* 0x0000000602037224 */ /* 0x000fca00078e0203 */
[----:B------:R-:W-:-:S13]  /*0600*/  ISETP.GE.U32.AND P0, PT, R3, R2, PT ;  /* 0x000000020300720c */ /* 0x000fda0003f06070 */
[----:B------:R-:W-:Y:S02]  /*0610*/  @P0 IMAD.IADD R3, R3, 0x1, -R2 ;  /* 0x0000000103030824 */ /* 0x000fe400078e0a02 */
[----:B------:R-:W-:-:S03]  /*0620*/  @P0 VIADD R7, R7, 0x1 ;  /* 0x0000000107070836 */ /* 0x000fc60000000000 */
[----:B------:R-:W-:Y:S01]  /*0630*/  ISETP.GE.U32.AND P1, PT, R3, R2, PT ;  /* 0x000000020300720c */ /* 0x000fe20003f26070 */
[----:B------:R-:W-:-:S04]  /*0640*/  IMAD R3, R22, 0x20, R17 ;  /* 0x0000002016037824 */ /* 0x000fc800078e0211 */
[----:B--2---:R-:W-:-:S08]  /*0650*/  IMAD.WIDE R30, R3, 0x10, R30 ;  /* 0x00000010031e7825 */ /* 0x004fd000078e021e */
[----:B------:R-:W-:Y:S01]  /*0660*/  @P1 VIADD R7, R7, 0x1 ;  /* 0x0000000107071836 */ /* 0x000fe20000000000 */
[----:B------:R-:W-:-:S05]  /*0670*/  @!P2 LOP3.LUT R7, RZ, R2, RZ, 0x33, !PT ;  /* 0x00000002ff07a212 */ /* 0x000fca00078e33ff */
[----:B------:R-:W-:Y:S02]  /*0680*/  IMAD.IADD R20, R20, 0x1, R7 ;  /* 0x0000000114147824 */ /* 0x000fe400078e0207 */
[----:B------:R-:W-:Y:S02]  /*0690*/  IMAD R7, R22, 0x7fe0, R3 ;  /* 0x00007fe016077824 */ /* 0x000fe400078e0203 */
[----:B------:R-:W-:Y:S01]  /*06a0*/  IMAD.MOV.U32 R3, RZ, RZ, R23 ;  /* 0x000000ffff037224 */ /* 0x000fe200078e0017 */
[----:B------:R-:W-:Y:S01]  /*06b0*/  LOP3.LUT R6, R20, 0x3, RZ, 0xc0, !PT ;  /* 0x0000000314067812 */ /* 0x000fe200078ec0ff */
[----:B---3--:R-:W-:-:S03]  /*06c0*/  IMAD.WIDE R28, R7, 0x10, R28 ;  /* 0x00000010071c7825 */ /* 0x008fc600078e021c */
[----:B------:R-:W-:Y:S01]  /*06d0*/  ISETP.NE.AND P0, PT, R6, 0x3, PT ;  /* 0x000000030600780c */ /* 0x000fe20003f05270 */
[----:B----4-:R-:W-:-:S12]  /*06e0*/  IMAD.WIDE R26, R7, 0x10, R26 ;  /* 0x00000010071a7825 */ /* 0x010fd800078e021a */
[----:B------:R-:W-:Y:S05]  /*06f0*/  @!P0 BRA `(.L_x_8) ;  /* 0x0000000000b08947 */ /* 0x000fea0003800000 */
[----:B------:R-:W-:-:S13]  /*0700*/  ISETP.GT.AND P0, PT, R22, R33, PT ;  /* 0x000000211600720c */ /* 0x000fda0003f04270 */
[----:B------:R-:W-:Y:S02]  /*0710*/  @!P0 R2UR UR4, R4 ;  /* 0x00000000040482ca */ /* 0x000fe400000e0000 */
[----:B------:R-:W-:-:S13]  /*0720*/  @!P0 R2UR UR5, R5 ;  /* 0x00000000050582ca */ /* 0x000fda00000e0000 */
[----:B------:R0:W5:Y:S01]  /*0730*/  @!P0 LDG.E.128 R4, desc[UR4][R30.64] ;  /* 0x000000041e048981 */ /* 0x000162000c1e1d00 */
[----:B------:R-:W-:Y:S01]  /*0740*/  MOV R0, 0x400 ;  /* 0x0000040000007802 */ /* 0x000fe20000000f00 */
[----:B------:R-:W-:Y:S01]  /*0750*/  VIADD R8, R20, 0x1 ;  /* 0x0000000114087836 */ /* 0x000fe20000000000 */
[----:B------:R-:W-:Y:S01]  /*0760*/  ISETP.GE.U32.AND P1, PT, R22, 0x3, PT ;  /* 0x000000031600780c */ /* 0x000fe20003f26070 */
[----:B------:R-:W1:Y:S01]  /*0770*/  S2R R3, SR_CgaCtaId ;  /* 0x0000000000037919 */ /* 0x000e620000008800 */
[----:B------:R-:W-:Y:S01]  /*0780*/  IMAD.MOV.U32 R32, RZ, RZ, RZ ;  /* 0x000000ffff207224 */ /* 0x000fe200078e00ff */
[----:B-1----:R-:W-:Y:S01]  /*0790*/  LEA R0, R3, R0, 0x18 ;  /* 0x0000000003007211 */ /* 0x002fe200078ec0ff */
[----:B------:R-:W-:Y:S01]  /*07a0*/  IMAD.MOV.U32 R3, RZ, RZ, R23 ;  /* 0x000000ffff037224 */ /* 0x000fe200078e0017 */
[----:B0-----:R-:W-:-:S08]  /*07b0*/  LOP3.LUT R23, R8, 0x3, RZ, 0xc0, !PT ;  /* 0x0000000308177812 */ /* 0x001fd000078ec0ff */
.L_x_14:
[----:B0-----:R-:W-:Y:S01]  /*07c0*/  IMAD R9, R3, 0x20, R18 ;  /* 0x0000002003097824 */ /* 0x001fe200078e0212 */
[----:B------:R-:W-:Y:S01]  /*07d0*/  CS2R R10, SRZ ;  /* 0x00000000000a7805 */ /* 0x000fe2000001ff00 */
[----:B------:R-:W-:Y:S01]  /*07e0*/  BSSY.RECONVERGENT B1, `(.L_x_9) ;  /* 0x0000019000017945 */ /* 0x000fe20003800200 */
[----:B-----5:R-:W-:-:S03]  /*07f0*/  @!P0 IMAD.MOV.U32 R10, RZ, RZ, R6 ;  /* 0x000000ffff0a8224 */ /* 0x020fc600078e0006 */
[----:B------:R-:W-:Y:S01]  /*0800*/  BSSY.RELIABLE B2, `(.L_x_10) ;  /* 0x000000f000027945 */ /* 0x000fe20003800100 */
[----:B------:R-:W-:Y:S01]  /*0810*/  IMAD R13, R9, 0x10, R0 ;  /* 0x00000010090d7824 */ /* 0x000fe200078e0200 */
[----:B------:R-:W-:Y:S01]  /*0820*/  CS2R R8, SRZ ;  /* 0x0000000000087805 */ /* 0x000fe2000001ff00 */
[----:B------:R-:W-:Y:S02]  /*0830*/  @!P0 IMAD.MOV.U32 R11, RZ, RZ, R7 ;  /* 0x000000ffff0b8224 */ /* 0x000fe400078e0007 */
[----:B------:R-:W-:Y:S02]  /*0840*/  @!P0 IMAD.MOV.U32 R8, RZ, RZ, R4 ;  /* 0x000000ffff088224 */ /* 0x000fe400078e0004 */
[----:B------:R-:W-:-:S05]  /*0850*/  @!P0 IMAD.MOV.U32 R9, RZ, RZ, R5 ;  /* 0x000000ffff098224 */ /* 0x000fca00078e0005 */
[----:B------:R0:W-:Y:S01]  /*0860*/  STS.128 [R13], R8 ;  /* 0x000000080d007388 */ /* 0x0001e20000000c00 */
[----:B------:R-:W-:Y:S05]  /*0870*/  @!P1 BRA `(.L_x_11) ;  /* 0x0000000000109947 */ /* 0x000fea0003800000 */
[----:B------:R-:W-:-:S13]  /*0880*/  ISETP.GE.U32.AND P2, PT, R22, 0x8, PT ;  /* 0x000000081600780c */ /* 0x000fda0003f46070 */
[----:B------:R-:W-:Y:S05]  /*0890*/  @P2 BREAK.RELIABLE B2 ;  /* 0x0000000000022942 */ /* 0x000fea0003800100 */
[----:B------:R-:W-:Y:S05]  /*08a0*/  @!P2 BRA `(.L_x_12) ;  /* 0x000000000010a947 */ /* 0x000fea0003800000 */
[----:B------:R-:W-:Y:S05]  /*08b0*/  BRA `(.L_x_13) ;  /* 0x00000000002c7947 */ /* 0x000fea0003800000 */
.L_x_11:
[----:B------:R-:W0:Y:S02]  /*08c0*/  LDCU.64 UR4, c[0x0][0x358] ;  /* 0x00006b00ff0477ac */ /* 0x000e240008000a00 */
[----:B0-----:R-:W2:Y:S04]  /*08d0*/  LDG.E.128 R8, desc[UR4][R28.64] ;  /* 0x000000041c087981 */ /* 0x001ea8000c1e1d00 */
[----:B--2---:R0:W-:Y:S02]  /*08e0*/  STS.128 [R13+0x4000], R8 ;  /* 0x004000080d007388 */ /* 0x0041e40000000c00 */
.L_x_12:
[----:B------:R-:W-:Y:S05]  /*08f0*/  BSYNC.RELIABLE B2 ;  /* 0x0000000000027941 */ /* 0x000fea0003800100 */
.L_x_10:
[----:B------:R-:W0:Y:S01]  /*0900*/  LDCU.64 UR4, c[0x0][0x358] ;  /* 0x00006b00ff0477ac */ /* 0x000e220008000a00 */
[----:B------:R-:W-:Y:S01]  /*0910*/  ISETP.NE.AND P2, PT, R22, RZ, PT ;  /* 0x000000ff1600720c */ /* 0x000fe20003f45270 */
[----:B0-----:R-:W2:Y:S01]  /*0920*/  LDG.E.128 R8, desc[UR4][R26.64] ;  /* 0x000000041a087981 */ /* 0x001ea2000c1e1d00 */
[----:B------:R-:W-:-:S11]  /*0930*/  IMAD R33, R3, 0x200, R21 ;  /* 0x0000020003217824 */ /* 0x000fd600078e0215 */
[----:B------:R-:W3:Y:S04]  /*0940*/  @!P2 LDG.E.128 R12, desc[UR4][R24.64] ;  /* 0x00000004180ca981 */ /* 0x000ee8000c1e1d00 */
[----:B--2---:R0:W-:Y:S04]  /*0950*/  STS.128 [R33+0x4200], R8 ;  /* 0x0042000821007388 */ /* 0x0041e80000000c00 */
[----:B---3--:R0:W-:Y:S02]  /*0960*/  @!P2 STS.128 [R21+0x5200], R12 ;  /* 0x0052000c1500a388 */ /* 0x0081e40000000c00 */
.L_x_13:
[----:B------:R-:W-:Y:S05]  /*0970*/  BSYNC.RECONVERGENT B1 ;  /* 0x0000000000017941 */ /* 0x000fea0003800200 */
.L_x_9:
[----:B------:R-:W-:Y:S02]  /*0980*/  VIADD R32, R32, 0x1 ;  /* 0x0000000120207836 */ /* 0x000fe40000000000 */
[----:B------:R-:W-:-:S03]  /*0990*/  IMAD.IADD R3, R2, 0x1, R3 ;  /* 0x0000000102037824 */ /* 0x000fc600078e0203 */
[----:B------:R-:W-:-:S13]  /*09a0*/  ISETP.NE.AND P2, PT, R32, R23, PT ;  /* 0x000000172000720c */ /* 0x000fda0003f45270 */
[----:B------:R-:W-:Y:S05]  /*09b0*/  @P2 BRA `(.L_x_14) ;  /* 0xfffffffc00802947 */ /* 0x000fea000383ffff */
.L_x_8:
[----:B------:R-:W-:Y:S05]  /*09c0*/  BSYNC.RECONVERGENT B0 ;  /* 0x0000000000007941 */ /* 0x000fea0003800200 */
.L_x_7:
[----:B------:R-:W-:-:S13]  /*09d0*/  ISETP.GE.U32.AND P0, PT, R20, 0x3, PT ;  /* 0x000000031400780c */ /* 0x000fda0003f06070 */
[----:B------:R-:W-:Y:S05]  /*09e0*/  @!P0 BRA `(.L_x_6) ;  /* 0x0000000800348947 */ /* 0x000fea0003800000 */
[----:B------:R-:W1:Y:S02]  /*09f0*/  LDC.64 R4, c[0x0][0x3a0] ;  /* 0x0000e800ff047b82 */ /* 0x000e640000000a00 */
[----:B-1----:R-:W-:-:S05]  /*0a00*/  VIMNMX R4, PT, PT, R4, R5, !PT ;  /* 0x0000000504047248 */ /* 0x002fca0007fe0100 */
[----:B0-----:R-:W-:-:S05]  /*0a10*/  IMAD.SHL.U32 R13, R4, 0x2, RZ ;  /* 0x00000002040d7824 */ /* 0x001fca00078e00ff */
[----:B------:R-:W-:-:S13]  /*0a20*/  ISETP.GT.AND P0, PT, R22, R13, PT ;  /* 0x0000000d1600720c */ /* 0x000fda0003f04270 */
.L_x_34:
[----:B0-----:R-:W0:Y:S01]  /*0a30*/  LDC.64 R14, c[0x0][0x358] ;  /* 0x0000d600ff0e7b82 */ /* 0x001e220000000a00 */
[----:B------:R-:W-:Y:S02]  /*0a40*/  ISETP.GT.U32.AND P1, PT, R22, 0x2, PT ;  /* 0x000000021600780c */ /* 0x000fe40003f24070 */
[----:B-1----:R-:W-:Y:S02]  /*0a50*/  CS2R R6, SRZ ;  /* 0x0000000000067805 */ /* 0x002fe4000001ff00 */
[----:B------:R-:W-:Y:S02]  /*0a60*/  CS2R R4, SRZ ;  /* 0x0000000000047805 */ /* 0x000fe4000001ff00 */
[----:B0-----:R-:W-:Y:S02]  /*0a70*/  @!P0 R2UR UR4, R14 ;  /* 0x000000000e0482ca */ /* 0x001fe400000e0000 */
[----:B------:R-:W-:-:S05]  /*0a80*/  @!P0 R2UR UR5, R15 ;  /* 0x000000000f0582ca */ /* 0x000fca00000e0000 */
[----:B------:R-:W-:Y:S02]  /*0a90*/  @!P1 R2UR UR6, R14 ;  /* 0x000000000e0692ca */ /* 0x000fe400000e0000 */
[----:B------:R-:W-:-:S06]  /*0aa0*/  @!P1 R2UR UR7, R15 ;  /* 0x000000000f0792ca */ /* 0x000fcc00000e0000 */
[----:B------:R-:W2:Y:S07]  /*0ab0*/  @!P0 LDG.E.128 R4, desc[UR4][R30.64] ;  /* 0x000000041e048981 */ /* 0x000eae000c1e1d00 */
[----:B------:R-:W3:Y:S01]  /*0ac0*/  @!P1 LDG.E.128 R8, desc[UR6][R28.64] ;  /* 0x000000061c089981 */ /* 0x000ee2000c1e1d00 */
[----:B------:R-:W-:Y:S01]  /*0ad0*/  IMAD R23, R3, 0x20, R18 ;  /* 0x0000002003177824 */ /* 0x000fe200078e0212 */
[----:B------:R-:W-:Y:S04]  /*0ae0*/  BSSY.RECONVERGENT B0, `(.L_x_15) ;  /* 0x0000014000007945 */ /* 0x000fe80003800200 */
[----:B------:R-:W-:Y:S01]  /*0af0*/  BSSY.RELIABLE B1, `(.L_x_16) ;  /* 0x0000008000017945 */ /* 0x000fe20003800100 */
[----:B------:R-:W-:-:S05]  /*0b00*/  IMAD R23, R23, 0x10, R0 ;  /* 0x0000001017177824 */ /* 0x000fca00078e0200 */
[----:B--2---:R0:W-:Y:S04]  /*0b10*/  STS.128 [R23], R4 ;  /* 0x0000000417007388 */ /* 0x0041e80000000c00 */
[----:B---3--:R0:W-:Y:S01]  /*0b20*/  @!P1 STS.128 [R23+0x4000], R8 ;  /* 0x0040000817009388 */ /* 0x0081e20000000c00 */
[----:B------:R-:W-:Y:S05]  /*0b30*/  @!P1 BRA `(.L_x_17) ;  /* 0x00000000000c9947 */ /* 0x000fea0003800000 */
[----:B------:R-:W-:-:S13]  /*0b40*/  ISETP.GT.U32.AND P0, PT, R22, 0x7, PT ;  /* 0x000000071600780c */ /* 0x000fda0003f04070 */
[----:B------:R-:W-:Y:S05]  /*0b50*/  @P0 BREAK.RELIABLE B1 ;  /* 0x0000000000010942 */ /* 0x000fea0003800100 */
[----:B------:R-:W-:Y:S05]  /*0b60*/  @P0 BRA `(.L_x_18) ;  /* 0x00000000002c0947 */ /* 0x000fea0003800000 */
.L_x_17:
[----:B------:R-:W-:Y:S05]  /*0b70*/  BSYNC.RELIABLE B1 ;  /* 0x0000000000017941 */ /* 0x000fea0003800100 */
.L_x_16:
[----:B------:R-:W-:Y:S02]  /*0b80*/  ISETP.NE.AND P0, PT, R22, RZ, PT ;  /* 0x000000ff1600720c */ /* 0x000fe40003f05270 */
[----:B------:R-:W-:Y:S02]  /*0b90*/  R2UR UR4, R14 ;  /* 0x000000000e0472ca */ /* 0x000fe400000e0000 */
[----:B------:R-:W-:-:S09]  /*0ba0*/  R2UR UR5, R15 ;  /* 0x000000000f0572ca */ /* 0x000fd200000e0000 */
[----:B------:R-:W-:Y:S02]  /*0bb0*/  @!P0 R2UR UR6, R14 ;  /* 0x000000000e0682ca */ /* 0x000fe400000e0000 */
[----:B------:R-:W-:Y:S02]  /*0bc0*/  @!P0 R2UR UR7, R15 ;  /* 0x000000000f0782ca */ /* 0x000fe400000e0000 */
[----:B0-----:R-:W2:Y:S11]  /*0bd0*/  LDG.E.128 R4, desc[UR4][R26.64] ;  /* 0x000000041a047981 */ /* 0x001eb6000c1e1d00 */
[----:B------:R-:W3:Y:S01]  /*0be0*/  @!P0 LDG.E.128 R8, desc[UR6][R24.64] ;  /* 0x0000000618088981 */ /* 0x000ee2000c1e1d00 */
[----:B------:R-:W-:-:S05]  /*0bf0*/  IMAD R23, R3, 0x200, R21 ;  /* 0x0000020003177824 */ /* 0x000fca00078e0215 */
[----:B--2---:R1:W-:Y:S04]  /*0c00*/  STS.128 [R23+0x4200], R4 ;  /* 0x0042000417007388 */ /* 0x0043e80000000c00 */
[----:B---3--:R1:W-:Y:S02]  /*0c10*/  @!P0 STS.128 [R21+0x5200], R8 ;  /* 0x0052000815008388 */ /* 0x0083e40000000c00 */
.L_x_18:
[----:B------:R-:W-:Y:S05]  /*0c20*/  BSYNC.RECONVERGENT B0 ;  /* 0x0000000000007941 */ /* 0x000fea0003800200 */
.L_x_15:
[----:B------:R-:W-:Y:S02]  /*0c30*/  ISETP.GT.AND P0, PT, R22, R13, PT ;  /* 0x0000000d1600720c */ /* 0x000fe40003f04270 */
[----:B01----:R-:W-:Y:S02]  /*0c40*/  CS2R R6, SRZ ;  /* 0x0000000000067805 */ /* 0x003fe4000001ff00 */
[----:B------:R-:W-:-:S09]  /*0c50*/  CS2R R4, SRZ ;  /* 0x0000000000047805 */ /* 0x000fd2000001ff00 */
[----:B------:R-:W-:Y:S02]  /*0c60*/  @!P0 R2UR UR4, R14 ;  /* 0x000000000e0482ca */ /* 0x000fe400000e0000 */
[----:B------:R-:W-:-:S13]  /*0c70*/  @!P0 R2UR UR5, R15 ;  /* 0x000000000f0582ca */ /* 0x000fda00000e0000 */
[----:B------:R-:W2:Y:S01]  /*0c80*/  @!P0 LDG.E.128 R4, desc[UR4][R30.64] ;  /* 0x000000041e048981 */ /* 0x000ea2000c1e1d00 */
[----:B------:R-:W-:Y:S01]  /*0c90*/  IMAD.IADD R23, R2, 0x1, R3 ;  /* 0x0000000102177824 */ /* 0x000fe200078e0203 */
[----:B------:R-:W-:Y:S01]  /*0ca0*/  ISETP.GE.U32.AND P1, PT, R22, 0x3, PT ;  /* 0x000000031600780c */ /* 0x000fe20003f26070 */
[----:B------:R-:W-:Y:S04]  /*0cb0*/  BSSY.RECONVERGENT B0, `(.L_x_19) ;  /* 0x0000019000007945 */ /* 0x000fe80003800200 */
[----:B------:R-:W-:Y:S01]  /*0cc0*/  BSSY.RELIABLE B1, `(.L_x_20) ;  /* 0x000000d000017945 */ /* 0x000fe20003800100 */
[----:B------:R-:W-:-:S04]  /*0cd0*/  IMAD R9, R23, 0x20, R18 ;  /* 0x0000002017097824 */ /* 0x000fc800078e0212 */
[----:B------:R-:W-:-:S05]  /*0ce0*/  IMAD R9, R9, 0x10, R0 ;  /* 0x0000001009097824 */ /* 0x000fca00078e0200 */
[----:B--2---:R0:W-:Y:S01]  /*0cf0*/  STS.128 [R9], R4 ;  /* 0x0000000409007388 */ /* 0x0041e20000000c00 */
[----:B------:R-:W-:Y:S05]  /*0d00*/  @!P1 BRA `(.L_x_21) ;  /* 0x0000000000109947 */ /* 0x000fea0003800000 */
[----:B------:R-:W-:-:S13]  /*0d10*/  ISETP.GE.U32.AND P2, PT, R22, 0x8, PT ;  /* 0x000000081600780c */ /* 0x000fda0003f46070 */
[----:B------:R-:W-:Y:S05]  /*0d20*/  @P2 BREAK.RELIABLE B1 ;  /* 0x0000000000012942 */ /* 0x000fea0003800100 */
[----:B------:R-:W-:Y:S05]  /*0d30*/  @!P2 BRA `(.L_x_22) ;  /* 0x000000000014a947 */ /* 0x000fea0003800000 */
[----:B------:R-:W-:Y:S05]  /*0d40*/  BRA `(.L_x_23) ;  /* 0x00000000003c7947 */ /* 0x000fea0003800000 */
.L_x_21:
[----:B------:R-:W-:Y:S02]  /*0d50*/  R2UR UR4, R14 ;  /* 0x000000000e0472ca */ /* 0x000fe400000e0000 */
[----:B------:R-:W-:-:S13]  /*0d60*/  R2UR UR5, R15 ;  /* 0x000000000f0572ca */ /* 0x000fda00000e0000 */
[----:B0-----:R-:W2:Y:S04]  /*0d70*/  LDG.E.128 R4, desc[UR4][R28.64] ;  /* 0x000000041c047981 */ /* 0x001ea8000c1e1d00 */
[----:B--2---:R0:W-:Y:S02]  /*0d80*/  STS.128 [R9+0x4000], R4 ;  /* 0x0040000409007388 */ /* 0x0041e40000000c00 */
.L_x_22:
[----:B------:R-:W-:Y:S05]  /*0d90*/  BSYNC.RELIABLE B1 ;  /* 0x0000000000017941 */ /* 0x000fea0003800100 */
.L_x_20:
        /* <DEDUP_REMOVED lines=10> */
.L_x_23:
[----:B------:R-:W-:Y:S05]  /*0e40*/  BSYNC.RECONVERGENT B0 ;  /* 0x0000000000007941 */ /* 0x000fea0003800200 */
.L_x_19:
[----:B------:R-:W-:Y:S02]  /*0e50*/  @!P0 R2UR UR4, R14 ;  /* 0x000000000e0482ca */ /* 0x000fe400000e0000 */
[----:B0-----:R-:W-:Y:S02]  /*0e60*/  CS2R R6, SRZ ;  /* 0x0000000000067805 */ /* 0x001fe4000001ff00 */
[----:B------:R-:W-:Y:S02]  /*0e70*/  @!P0 R2UR UR5, R15 ;  /* 0x000000000f0582ca */ /* 0x000fe400000e0000 */
[----:B------:R-:W-:-:S11]  /*0e80*/  CS2R R4, SRZ ;  /* 0x0000000000047805 */ /* 0x000fd6000001ff00 */
[----:B------:R-:W2:Y:S01]  /*0e90*/  @!P0 LDG.E.128 R4, desc[UR4][R30.64] ;  /* 0x000000041e048981 */ /* 0x000ea2000c1e1d00 */
[----:B------:R-:W0:Y:S01]  /*0ea0*/  S2UR UR5, SR_CgaCtaId ;  /* 0x00000000000579c3 */ /* 0x000e220000008800 */
[----:B------:R-:W-:Y:S01]  /*0eb0*/  UMOV UR4, 0x400 ;  /* 0x0000040000047882 */ /* 0x000fe20000000000 */
[----:B------:R-:W-:Y:S01]  /*0ec0*/  IMAD.IADD R23, R23, 0x1, R2 ;  /* 0x0000000117177824 */ /* 0x000fe200078e0202 */
[----:B------:R-:W-:Y:S04]  /*0ed0*/  BSSY.RECONVERGENT B0, `(.L_x_24) ;  /* 0x000001b000007945 */ /* 0x000fe80003800200 */
[----:B------:R-:W-:Y:S01]  /*0ee0*/  BSSY.RELIABLE B1, `(.L_x_25) ;  /* 0x000000f000017945 */ /* 0x000fe20003800100 */
[----:B------:R-:W-:Y:S01]  /*0ef0*/  IMAD R9, R23, 0x20, R18 ;  /* 0x0000002017097824 */ /* 0x000fe200078e0212 */
[----:B0-----:R-:W-:-:S06]  /*0f00*/  ULEA UR4, UR5, UR4, 0x18 ;  /* 0x0000000405047291 */ /* 0x001fcc000f8ec0ff */
[----:B------:R-:W-:-:S04]  /*0f10*/  IMAD.U32 R0, RZ, RZ, UR4 ;  /* 0x00000004ff007e24 */ /* 0x000fc8000f8e00ff */
[----:B------:R-:W-:-:S05]  /*0f20*/  IMAD R9, R9, 0x10, R0 ;  /* 0x0000001009097824 */ /* 0x000fca00078e0200 */
[----:B--2---:R0:W-:Y:S01]  /*0f30*/  STS.128 [R9], R4 ;  /* 0x0000000409007388 */ /* 0x0041e20000000c00 */
[----:B------:R-:W-:Y:S05]  /*0f40*/  @!P1 BRA `(.L_x_26) ;  /* 0x0000000000109947 */ /* 0x000fea0003800000 */
[----:B------:R-:W-:-:S13]  /*0f50*/  ISETP.GE.U32.AND P2, PT, R22, 0x8, PT ;  /* 0x000000081600780c */ /* 0x000fda0003f46070 */
[----:B------:R-:W-:Y:S05]  /*0f60*/  @P2 BREAK.RELIABLE B1 ;  /* 0x0000000000012942 */ /* 0x000fea0003800100 */
[----:B------:R-:W-:Y:S05]  /*0f70*/  @!P2 BRA `(.L_x_27) ;  /* 0x000000000014a947 */ /* 0x000fea0003800000 */
[----:B------:R-:W-:Y:S05]  /*0f80*/  BRA `(.L_x_28) ;  /* 0x00000000003c7947 */ /* 0x000fea0003800000 */
.L_x_26:
[----:B------:R-:W-:Y:S02]  /*0f90*/  R2UR UR4, R14 ;  /* 0x000000000e0472ca */ /* 0x000fe400000e0000 */
[----:B------:R-:W-:-:S13]  /*0fa0*/  R2UR UR5, R15 ;  /* 0x000000000f0572ca */ /* 0x000fda00000e0000 */
[----:B0-----:R-:W2:Y:S04]  /*0fb0*/  LDG.E.128 R4, desc[UR4][R28.64] ;  /* 0x000000041c047981 */ /* 0x001ea8000c1e1d00 */
[----:B--2---:R1:W-:Y:S02]  /*0fc0*/  STS.128 [R9+0x4000], R4 ;  /* 0x0040000409007388 */ /* 0x0043e40000000c00 */
.L_x_27:
[----:B------:R-:W-:Y:S05]  /*0fd0*/  BSYNC.RELIABLE B1 ;  /* 0x0000000000017941 */ /* 0x000fea0003800100 */
.L_x_25:
[----:B------:R-:W-:Y:S02]  /*0fe0*/  ISETP.NE.AND P2, PT, R22, RZ, PT ;  /* 0x000000ff1600720c */ /* 0x000fe40003f45270 */
[----:B------:R-:W-:Y:S02]  /*0ff0*/  R2UR UR4, R14 ;  /* 0x000000000e0472ca */ /* 0x000fe400000e0000 */
[----:B------:R-:W-:-:S09]  /*1000*/  R2UR UR5, R15 ;  /* 0x000000000f0572ca */ /* 0x000fd200000e0000 */
[----:B------:R-:W-:Y:S02]  /*1010*/  @!P2 R2UR UR6, R14 ;  /* 0x000000000e06a2ca */ /* 0x000fe400000e0000 */
[----:B------:R-:W-:Y:S02]  /*1020*/  @!P2 R2UR UR7, R15 ;  /* 0x000000000f07a2ca */ /* 0x000fe400000e0000 */
[----:B01----:R-:W2:Y:S11]  /*1030*/  LDG.E.128 R4, desc[UR4][R26.64] ;  /* 0x000000041a047981 */ /* 0x003eb6000c1e1d00 */
[----:B------:R-:W3:Y:S01]  /*1040*/  @!P2 LDG.E.128 R8, desc[UR6][R24.64] ;  /* 0x000000061808a981 */ /* 0x000ee2000c1e1d00 */
[----:B------:R-:W-:-:S05]  /*1050*/  IMAD R33, R23, 0x200, R21 ;  /* 0x0000020017217824 */ /* 0x000fca00078e0215 */
[----:B--2---:R1:W-:Y:S04]  /*1060*/  STS.128 [R33+0x4200], R4 ;  /* 0x0042000421007388 */ /* 0x0043e80000000c00 */
[----:B---3--:R1:W-:Y:S02]  /*1070*/  @!P2 STS.128 [R21+0x5200], R8 ;  /* 0x005200081500a388 */ /* 0x0083e40000000c00 */
.L_x_28:
[----:B------:R-:W-:Y:S05]  /*1080*/  BSYNC.RECONVERGENT B0 ;  /* 0x0000000000007941 */ /* 0x000fea0003800200 */
.L_x_24:
[----:B------:R-:W-:Y:S02]  /*1090*/  @!P0 R2UR UR4, R14 ;  /* 0x000000000e0482ca */ /* 0x000fe400000e0000 */
[----:B01----:R-:W-:Y:S02]  /*10a0*/  CS2R R6, SRZ ;  /* 0x0000000000067805 */ /* 0x003fe4000001ff00 */
[----:B------:R-:W-:Y:S02]  /*10b0*/  @!P0 R2UR UR5, R15 ;  /* 0x000000000f0582ca */ /* 0x000fe400000e0000 */
[----:B------:R-:W-:-:S11]  /*10c0*/  CS2R R4, SRZ ;  /* 0x0000000000047805 */ /* 0x000fd6000001ff00 */
[----:B------:R-:W2:Y:S01]  /*10d0*/  @!P0 LDG.E.128 R4, desc[UR4][R30.64] ;  /* 0x000000041e048981 */ /* 0x000ea2000c1e1d00 */
[----:B------:R-:W-:Y:S01]  /*10e0*/  IMAD.IADD R23, R23, 0x1, R2 ;  /* 0x0000000117177824 */ /* 0x000fe200078e0202 */
        /* <DEDUP_REMOVED lines=10> */
.L_x_31:
[----:B------:R-:W-:Y:S02]  /*1190*/  R2UR UR4, R14 ;  /* 0x000000000e0472ca */ /* 0x000fe400000e0000 */
[----:B------:R-:W-:-:S13]  /*11a0*/  R2UR UR5, R15 ;  /* 0x000000000f0572ca */ /* 0x000fda00000e0000 */
[----:B0-----:R-:W2:Y:S04]  /*11b0*/  LDG.E.128 R4, desc[UR4][R28.64] ;  /* 0x000000041c047981 */ /* 0x001ea8000c1e1d00 */
[----:B--2---:R1:W-:Y:S02]  /*11c0*/  STS.128 [R9+0x4000], R4 ;  /* 0x0040000409007388 */ /* 0x0043e40000000c00 */
.L_x_32:
[----:B------:R-:W-:Y:S05]  /*11d0*/  BSYNC.RELIABLE B1 ;  /* 0x0000000000017941 */ /* 0x000fea0003800100 */
.L_x_30:
        /* <DEDUP_REMOVED lines=10> */
.L_x_33:
[----:B------:R-:W-:Y:S05]  /*1280*/  BSYNC.RECONVERGENT B0 ;  /* 0x0000000000007941 */ /* 0x000fea0003800200 */
.L_x_29:
[----:B------:R-:W-:-:S05]  /*1290*/  IMAD R3, R2, 0x4, R3 ;  /* 0x0000000402037824 */ /* 0x000fca00078e0203 */
[----:B------:R-:W-:-:S13]  /*12a0*/  ISETP.GE.U32.AND P1, PT, R3, 0x20, PT ;  /* 0x000000200300780c */ /* 0x000fda0003f26070 */
[----:B------:R-:W-:Y:S05]  /*12b0*/  @!P1 BRA `(.L_x_34) ;  /* 0xfffffff400dc9947 */ /* 0x000fea000383ffff */
.L_x_6:
[----:B------:R-:W-:Y:S01]  /*12c0*/  LOP3.LUT P1, RZ, R17, R22, RZ, 0xfc, !PT ;  /* 0x0000001611ff7212 */ /* 0x000fe2000782fcff */
[----:B------:R-:W-:Y:S05]  /*12d0*/  WARPSYNC.ALL ;  /* 0x0000000000007948 */ /* 0x000fea0003800000 */
[----:B------:R-:W-:Y:S06]  /*12e0*/  BAR.SYNC.DEFER_BLOCKING 0x0 ;  /* 0x0000000000007b1d */ /* 0x000fec0000010000 */
[----:B------:R-:W-:Y:S04]  /*12f0*/  BSSY.RECONVERGENT B6, `(.L_x_35) ;  /* 0x0000011000067945 */ /* 0x000fe80003800200 */
[----:B------:R-:W-:Y:S05]  /*1300*/  @P1 BRA `(.L_x_36) ;  /* 0x00000000003c1947 */ /* 0x000fea0003800000 */
[----:B-1----:R-:W-:Y:S01]  /*1310*/  MOV R23, 0x0 ;  /* 0x0000000000177802 */ /* 0x002fe20000000f00 */
[----:B------:R-:W1:Y:S01]  /*1320*/  LDCU.64 UR4, c[0x4][0x28] ;  /* 0x01000500ff0477ac */ /* 0x000e620008000a00 */
[----:B0-----:R-:W-:Y:S02]  /*1330*/  CS2R R6, SRZ ;  /* 0x0000000000067805 */ /* 0x001fe4000001ff00 */
[----:B------:R0:W2:Y:S01]  /*1340*/  LDC.64 R8, c[0x4][R23] ;  /* 0x0100000017087b82 */ /* 0x0000a20000000a00 */
[----:B-1----:R-:W-:Y:S02]  /*1350*/  IMAD.U32 R4, RZ, RZ, UR4 ;  /* 0x00000004ff047e24 */ /* 0x002fe4000f8e00ff */
[----:B0-----:R-:W-:-:S07]  /*1360*/  IMAD.U32 R5, RZ, RZ, UR5 ;  /* 0x00000005ff057e24 */ /* 0x001fce000f8e00ff */
[----:B------:R-:W-:-:S07]  /*1370*/  LEPC R20, `(.L_x_37) ;  /* 0x000000001014794e */ /* 0x000fce0000000000 */
[----:B--2---:R-:W-:Y:S05]  /*1380*/  CALL.ABS.NOINC R8 ;  /* 0x0000000008007343 */ /* 0x004fea0003c00000 */
.L_x_37:
[----:B------:R0:W1:Y:S01]  /*1390*/  LDC.64 R8, c[0x4][R23] ;  /* 0x0100000017087b82 */ /* 0x0000620000000a00 */
[----:B------:R-:W2:Y:S01]  /*13a0*/  LDCU.64 UR4, c[0x4][0x30] ;  /* 0x01000600ff0477ac */ /* 0x000ea20008000a00 */
[----:B------:R-:W-:Y:S01]  /*13b0*/  CS2R R6, SRZ ;  /* 0x0000000000067805 */ /* 0x000fe2000001ff00 */
[----:B--2---:R-:W-:Y:S02]  /*13c0*/  IMAD.U32 R4, RZ, RZ, UR4 ;  /* 0x00000004ff047e24 */ /* 0x004fe4000f8e00ff */
[----:B0-----:R-:W-:-:S07]  /*13d0*/  IMAD.U32 R5, RZ, RZ, UR5 ;  /* 0x00000005ff057e24 */ /* 0x001fce000f8e00ff */
[----:B------:R-:W-:-:S07]  /*13e0*/  LEPC R20, `(.L_x_36) ;  /* 0x000000001014794e */ /* 0x000fce0000000000 */
[----:B-1----:R-:W-:Y:S05]  /*13f0*/  CALL.ABS.NOINC R8 ;  /* 0x0000000008007343 */ /* 0x002fea0003c00000 */
.L_x_36:
[----:B------:R-:W-:Y:S05]  /*1400*/  BSYNC.RECONVERGENT B6 ;  /* 0x0000000000067941 */ /* 0x000fea0003800200 */
.L_x_35:
[----:B01----:R-:W0:Y:S01]  /*1410*/  LDC.64 R6, c[0x0][0x3a0] ;  /* 0x0000e800ff067b82 */ /* 0x003e220000000a00 */
[----:B------:R-:W1:Y:S01]  /*1420*/  S2R R0, SR_TID.Y ;  /* 0x0000000000007919 */ /* 0x000e620000002200 */
[----:B------:R-:W-:Y:S06]  /*1430*/  BSSY.RECONVERGENT B0, `(.L_x_38) ;  /* 0x00000f3000007945 */ /* 0x000fec0003800200 */
[----:B------:R-:W2:Y:S01]  /*1440*/  LDC.64 R20, c[0x0][0x358] ;  /* 0x0000d600ff147b82 */ /* 0x000ea20000000a00 */
[CC--:B0-----:R-:W-:Y:S02]  /*1450*/  VIMNMX R3, PT, PT, R6.reuse, R7.reuse, !PT ;  /* 0x0000000706037248 */ /* 0x0c1fe40007fe0100 */
[----:B------:R-:W-:-:S03]  /*1460*/  VIMNMX R7, PT, PT, R6, R7, PT ;  /* 0x0000000706077248 */ /* 0x000fc60003fe0100 */
[----:B------:R-:W-:Y:S01]  /*1470*/  IMAD.SHL.U32 R5, R3, 0x2, RZ ;  /* 0x0000000203057824 */ /* 0x000fe200078e00ff */
[C---:B------:R-:W-:Y:S01]  /*1480*/  ISETP.GE.AND P1, PT, R7.reuse, RZ, PT ;  /* 0x000000ff0700720c */ /* 0x040fe20003f26270 */
[----:B------:R-:W-:Y:S02]  /*1490*/  IMAD.SHL.U32 R6, R7, 0x2, RZ ;  /* 0x0000000207067824 */ /* 0x000fe400078e00ff */
[----:B------:R-:W-:Y:S01]  /*14a0*/  IMAD R3, R18, 0x10, R19 ;  /* 0x0000001012037824 */ /* 0x000fe200078e0213 */
[----:B------:R-:W-:Y:S01]  /*14b0*/  ISETP.GT.AND P0, PT, R22, R5, PT ;  /* 0x000000051600720c */ /* 0x000fe20003f04270 */
[----:B------:R-:W-:Y:S01]  /*14c0*/  VIADD R4, R6, 0x1 ;  /* 0x0000000106047836 */ /* 0x000fe20000000000 */
[----:B------:R-:W-:Y:S02]  /*14d0*/  CS2R R22, SRZ ;  /* 0x0000000000167805 */ /* 0x000fe4000001ff00 */
[----:B------:R-:W-:Y:S02]  /*14e0*/  CS2R R18, SRZ ;  /* 0x0000000000127805 */ /* 0x000fe4000001ff00 */
[----:B------:R-:W-:Y:S01]  /*14f0*/  ISETP.LT.AND P0, PT, R17, 0x8000, !P0 ;  /* 0x000080001100780c */ /* 0x000fe20004701270 */
[----:B------:R-:W-:Y:S01]  /*1500*/  VIADD R5, R5, 0x1 ;  /* 0x0000000105057836 */ /* 0x000fe20000000000 */
[----:B------:R-:W-:Y:S01]  /*1510*/  VIMNMX R6, PT, PT, RZ, R6, !PT ;  /* 0x00000006ff067248 */ /* 0x000fe20007fe0100 */
[----:B-12---:R-:W-:Y:S10]  /*1520*/  @!P1 BRA `(.L_x_39) ;  /* 0x0000000000ec9947 */ /* 0x006ff40003800000 */
[----:B------:R-:W-:Y:S01]  /*1530*/  BSSY.RECONVERGENT B1, `(.L_x_40) ;  /* 0x000001c000017945 */ /* 0x000fe20003800200 */
[----:B------:R-:W-:Y:S01]  /*1540*/  IMAD.MOV.U32 R13, RZ, RZ, RZ ;  /* 0x000000ffff0d7224 */ /* 0x000fe200078e00ff */
[----:B------:R-:W-:Y:S02]  /*1550*/  CS2R R18, SRZ ;  /* 0x0000000000127805 */ /* 0x000fe4000001ff00 */
[----:B------:R-:W-:-:S07]  /*1560*/  CS2R R22, SRZ ;  /* 0x0000000000167805 */ /* 0x000fce000001ff00 */
.L_x_44:
[----:B------:R-:W-:Y:S01]  /*1570*/  ISETP.GT.U32.AND P2, PT, R0, 0x1f, PT ;  /* 0x0000001f0000780c */ /* 0x000fe20003f44070 */
[----:B------:R-:W-:Y:S01]  /*1580*/  BSSY.RECONVERGENT B2, `(.L_x_41) ;  /* 0x0000014000027945 */ /* 0x000fe20003800200 */
[C---:B------:R-:W-:Y:S01]  /*1590*/  ISETP.NE.AND P1, PT, R13.reuse, R6, PT ;  /* 0x000000060d00720c */ /* 0x040fe20003f25270 */
[----:B------:R-:W-:-:S10]  /*15a0*/  VIADD R26, R13, 0x1 ;  /* 0x000000010d1a7836 */ /* 0x000fd40000000000 */
[----:B------:R-:W-:Y:S05]  /*15b0*/  @P2 BRA `(.L_x_42) ;  /* 0x0000000000402947 */ /* 0x000fea0003800000 */
[----:B------:R0:W1:Y:S01]  /*15c0*/  LDS.128 R8, [R3+0x4200] ;  /* 0x0042000003087984 */ /* 0x0000620000000c00 */
[----:B------:R-:W2:Y:S01]  /*15d0*/  LDC.64 R24, c[0x0][0x3a8] ;  /* 0x0000ea00ff187b82 */ /* 0x000ea20000000a00 */
[--C-:B------:R-:W-:Y:S02]  /*15e0*/  IMAD R13, R5, R13, R0.reuse ;  /* 0x0000000d050d7224 */ /* 0x100fe400078e0200 */
[----:B------:R-:W-:Y:S02]  /*15f0*/  IMAD.MOV.U32 R17, RZ, RZ, R0 ;  /* 0x000000ffff117224 */ /* 0x000fe400078e0000 */
[----:B012---:R-:W-:-:S07]  /*1600*/  IMAD.WIDE R24, R13, 0x10, R24 ;  /* 0x000000100d187825 */ /* 0x007fce00078e0218 */
.L_x_43:
[----:B------:R-:W-:Y:S02]  /*1610*/  @P0 R2UR UR4, R20 ;  /* 0x00000000140402ca */ /* 0x000fe400000e0000 */
[----:B------:R-:W-:-:S13]  /*1620*/  @P0 R2UR UR5, R21 ;  /* 0x00000000150502ca */ /* 0x000fda00000e0000 */
[----:B0-----:R-:W2:Y:S01]  /*1630*/  @P0 LDG.E.128 R12, desc[UR4][R24.64] ;  /* 0x00000004180c0981 */ /* 0x001ea2000c1e1d00 */
[----:B------:R-:W-:Y:S01]  /*1640*/  IMAD.IADD R17, R2, 0x1, R17 ;  /* 0x0000000102117824 */ /* 0x000fe200078e0211 */
[----:B------:R-:W-:Y:S02]  /*1650*/  DADD R18, R8, R18 ;  /* 0x0000000008127229 */ /* 0x000fe40000000012 */
[----:B------:R-:W-:Y:S02]  /*1660*/  DADD R22, R10, R22 ;  /* 0x000000000a167229 */ /* 0x000fe40000000016 */
[----:B------:R-:W-:-:S04]  /*1670*/  ISETP.GE.U32.AND P2, PT, R17, 0x20, PT ;  /* 0x000000201100780c */ /* 0x000fc80003f46070 */
[----:B--2---:R-:W-:Y:S02]  /*1680*/  @P0 DADD R12, R18, R12 ;  /* 0x00000000120c0229 */ /* 0x004fe4000000000c */
[----:B------:R-:W-:-:S07]  /*1690*/  @P0 DADD R14, R22, R14 ;  /* 0x00000000160e0229 */ /* 0x000fce000000000e */
[----:B------:R0:W-:Y:S01]  /*16a0*/  @P0 STG.E.128 desc[UR4][R24.64], R12 ;  /* 0x0000000c18000986 */ /* 0x0001e2000c101d04 */
[----:B------:R-:W-:Y:S05]  /*16b0*/  @!P2 BRA `(.L_x_43) ;  /* 0xfffffffc00d4a947 */ /* 0x000fea000383ffff */
.L_x_42:
[----:B------:R-:W-:Y:S05]  /*16c0*/  BSYNC.RECONVERGENT B2 ;  /* 0x0000000000027941 */ /* 0x000fea0003800200 */
.L_x_41:
[----:B0-----:R-:W-:Y:S01]  /*16d0*/  IMAD.MOV.U32 R13, RZ, RZ, R26 ;  /* 0x000000ffff0d7224 */ /* 0x001fe200078e001a */
[----:B------:R-:W-:Y:S06]  /*16e0*/  @P1 BRA `(.L_x_44) ;  /* 0xfffffffc00a01947 */ /* 0x000fec000383ffff */
[----:B------:R-:W-:Y:S05]  /*16f0*/  BSYNC.RECONVERGENT B1 ;  /* 0x0000000000017941 */ /* 0x000fea0003800200 */
.L_x_40:
[----:B------:R-:W-:-:S13]  /*1700*/  ISETP.GE.AND P1, PT, R7, RZ, PT ;  /* 0x000000ff0700720c */ /* 0x000fda0003f26270 */
[----:B------:R-:W-:Y:S05]  /*1710*/  @!P1 BRA `(.L_x_45) ;  /* 0x0000000000e09947 */ /* 0x000fea0003800000 */
[----:B------:R-:W-:Y:S01]  /*1720*/  BSSY.RECONVERGENT B1, `(.L_x_39) ;  /* 0x000001b000017945 */ /* 0x000fe20003800200 */
[----:B------:R-:W-:-:S07]  /*1730*/  IMAD.MOV.U32 R13, RZ, RZ, RZ ;  /* 0x000000ffff0d7224 */ /* 0x000fce00078e00ff */
.L_x_49:
[----:B------:R-:W-:Y:S01]  /*1740*/  ISETP.GT.U32.AND P2, PT, R0, 0x1f, PT ;  /* 0x0000001f0000780c */ /* 0x000fe20003f44070 */
[----:B------:R-:W-:Y:S01]  /*1750*/  BSSY.RECONVERGENT B2, `(.L_x_46) ;  /* 0x0000015000027945 */ /* 0x000fe20003800200 */
[C---:B------:R-:W-:Y:S01]  /*1760*/  ISETP.NE.AND P1, PT, R13.reuse, R6, PT ;  /* 0x000000060d00720c */ /* 0x040fe20003f25270 */
[----:B------:R-:W-:-:S10]  /*1770*/  VIADD R26, R13, 0x1 ;  /* 0x000000010d1a7836 */ /* 0x000fd40000000000 */
[----:B------:R-:W-:Y:S05]  /*1780*/  @P2 BRA `(.L_x_47) ;  /* 0x0000000000442947 */ /* 0x000fea0003800000 */
[----:B------:R0:W1:Y:S01]  /*1790*/  LDS.128 R8, [R3+0x4400] ;  /* 0x0044000003087984 */ /* 0x0000620000000c00 */
[----:B------:R-:W2:Y:S01]  /*17a0*/  LDC.64 R24, c[0x0][0x3a8] ;  /* 0x0000ea00ff187b82 */ /* 0x000ea20000000a00 */
[----:B------:R-:W-:Y:S02]  /*17b0*/  IMAD.IADD R12, R4, 0x1, R13 ;  /* 0x00000001040c7824 */ /* 0x000fe400078e020d */
[--C-:B------:R-:W-:Y:S02]  /*17c0*/  IMAD.MOV.U32 R17, RZ, RZ, R0.reuse ;  /* 0x000000ffff117224 */ /* 0x100fe400078e0000 */
[----:B------:R-:W-:-:S04]  /*17d0*/  IMAD R13, R5, R12, R0 ;  /* 0x0000000c050d7224 */ /* 0x000fc800078e0200 */
[----:B012---:R-:W-:-:S07]  /*17e0*/  IMAD.WIDE R24, R13, 0x10, R24 ;  /* 0x000000100d187825 */ /* 0x007fce00078e0218 */
.L_x_48:
        /* <DEDUP_REMOVED lines=11> */
.L_x_47:
[----:B------:R-:W-:Y:S05]  /*18a0*/  BSYNC.RECONVERGENT B2 ;  /* 0x0000000000027941 */ /* 0x000fea0003800200 */
.L_x_46:
[----:B0-----:R-:W-:Y:S01]  /*18b0*/  IMAD.MOV.U32 R13, RZ, RZ, R26 ;  /* 0x000000ffff0d7224 */ /* 0x001fe200078e001a */
[----:B------:R-:W-:Y:S06]  /*18c0*/  @P1 BRA `(.L_x_49) ;  /* 0xfffffffc009c1947 */ /* 0x000fec000383ffff */
[----:B------:R-:W-:Y:S05]  /*18d0*/  BSYNC.RECONVERGENT B1 ;  /* 0x0000000000017941 */ /* 0x000fea0003800200 */
.L_x_39:
[----:B------:R-:W-:-:S13]  /*18e0*/  ISETP.GE.AND P1, PT, R7, RZ, PT ;  /* 0x000000ff0700720c */ /* 0x000fda0003f26270 */
[----:B------:R-:W-:Y:S05]  /*18f0*/  @!P1 BRA `(.L_x_50) ;  /* 0x0000000000d89947 */ /* 0x000fea0003800000 */
[----:B------:R-:W-:-:S07]  /*1900*/  IMAD.MOV.U32 R13, RZ, RZ, RZ ;  /* 0x000000ffff0d7224 */ /* 0x000fce00078e00ff */
.L_x_54:
[----:B------:R-:W-:Y:S01]  /*1910*/  ISETP.GT.U32.AND P2, PT, R0, 0x1f, PT ;  /* 0x0000001f0000780c */ /* 0x000fe20003f44070 */
[----:B------:R-:W-:Y:S01]  /*1920*/  BSSY.RECONVERGENT B1, `(.L_x_51) ;  /* 0x0000015000017945 */ /* 0x000fe20003800200 */
[C---:B------:R-:W-:Y:S01]  /*1930*/  ISETP.NE.AND P1, PT, R13.reuse, R6, PT ;  /* 0x000000060d00720c */ /* 0x040fe20003f25270 */
[----:B------:R-:W-:-:S10]  /*1940*/  VIADD R26, R13, 0x1 ;  /* 0x000000010d1a7836 */ /* 0x000fd40000000000 */
[----:B------:R-:W-:Y:S05]  /*1950*/  @P2 BRA `(.L_x_52) ;  /* 0x0000000000442947 */ /* 0x000fea0003800000 */
[----:B------:R0:W1:Y:S01]  /*1960*/  LDS.128 R8, [R3+0x4600] ;  /* 0x0046000003087984 */ /* 0x0000620000000c00 */
[----:B------:R-:W2:Y:S01]  /*1970*/  LDC.64 R24, c[0x0][0x3a8] ;  /* 0x0000ea00ff187b82 */ /* 0x000ea20000000a00 */
[----:B------:R-:W-:Y:S02]  /*1980*/  IMAD R12, R4, 0x2, R13 ;  /* 0x00000002040c7824 */ /* 0x000fe400078e020d */
[--C-:B------:R-:W-:Y:S02]  /*1990*/  IMAD.MOV.U32 R17, RZ, RZ, R0.reuse ;  /* 0x000000ffff117224 */ /* 0x100fe400078e0000 */
[----:B------:R-:W-:-:S04]  /*19a0*/  IMAD R13, R5, R12, R0 ;  /* 0x0000000c050d7224 */ /* 0x000fc800078e0200 */
[----:B012---:R-:W-:-:S07]  /*19b0*/  IMAD.WIDE R24, R13, 0x10, R24 ;  /* 0x000000100d187825 */ /* 0x007fce00078e0218 */
.L_x_53:
        /* <DEDUP_REMOVED lines=11> */
.L_x_52:
[----:B------:R-:W-:Y:S05]  /*1a70*/  BSYNC.RECONVERGENT B1 ;  /* 0x0000000000017941 */ /* 0x000fea0003800200 */
.L_x_51:
[----:B0-----:R-:W-:Y:S01]  /*1a80*/  IMAD.MOV.U32 R13, RZ, RZ, R26 ;  /* 0x000000ffff0d7224 */ /* 0x001fe200078e001a */
[----:B------:R-:W-:Y:S06]  /*1a90*/  @P1 BRA `(.L_x_54) ;  /* 0xfffffffc009c1947 */ /* 0x000fec000383ffff */
.L_x_45:
[----:B------:R-:W-:-:S13]  /*1aa0*/  ISETP.GE.AND P1, PT, R7, RZ, PT ;  /* 0x000000ff0700720c */ /* 0x000fda0003f26270 */
[----:B------:R-:W-:Y:S05]  /*1ab0*/  @!P1 BRA `(.L_x_55) ;  /* 0x0000000000d89947 */ /* 0x000fea0003800000 */
[----:B------:R-:W-:-:S07]  /*1ac0*/  IMAD.MOV.U32 R13, RZ, RZ, RZ ;  /* 0x000000ffff0d7224 */ /* 0x000fce00078e00ff */
.L_x_59:
        /* <DEDUP_REMOVED lines=11> */
.L_x_58:
        /* <DEDUP_REMOVED lines=11> */
.L_x_57:
[----:B------:R-:W-:Y:S05]  /*1c30*/  BSYNC.RECONVERGENT B1 ;  /* 0x0000000000017941 */ /* 0x000fea0003800200 */
.L_x_56:
[----:B0-----:R-:W-:Y:S01]  /*1c40*/  IMAD.MOV.U32 R13, RZ, RZ, R26 ;  /* 0x000000ffff0d7224 */ /* 0x001fe200078e001a */
[----:B------:R-:W-:Y:S06]  /*1c50*/  @P1 BRA `(.L_x_59) ;  /* 0xfffffffc009c1947 */ /* 0x000fec000383ffff */
.L_x_50:
[----:B------:R-:W-:-:S13]  /*1c60*/  ISETP.GE.AND P1, PT, R7, RZ, PT ;  /* 0x000000ff0700720c */ /* 0x000fda0003f26270 */
[----:B------:R-:W-:Y:S05]  /*1c70*/  @!P1 BRA `(.L_x_60) ;  /* 0x0000000000d89947 */ /* 0x000fea0003800000 */
[----:B------:R-:W-:-:S07]  /*1c80*/  IMAD.MOV.U32 R13, RZ, RZ, RZ ;  /* 0x000000ffff0d7224 */ /* 0x000fce00078e00ff */
.L_x_64:
        /* <DEDUP_REMOVED lines=11> */
.L_x_63:
        /* <DEDUP_REMOVED lines=11> */
.L_x_62:
[----:B------:R-:W-:Y:S05]  /*1df0*/  BSYNC.RECONVERGENT B1 ;  /* 0x0000000000017941 */ /* 0x000fea0003800200 */
.L_x_61:
[----:B0-----:R-:W-:Y:S01]  /*1e00*/  IMAD.MOV.U32 R13, RZ, RZ, R26 ;  /* 0x000000ffff0d7224 */ /* 0x001fe200078e001a */
[----:B------:R-:W-:Y:S06]  /*1e10*/  @P1 BRA `(.L_x_64) ;  /* 0xfffffffc009c1947 */ /* 0x000fec000383ffff */
.L_x_55:
[----:B------:R-:W-:-:S13]  /*1e20*/  ISETP.GE.AND P1, PT, R7, RZ, PT ;  /* 0x000000ff0700720c */ /* 0x000fda0003f26270 */
[----:B------:R-:W-:Y:S05]  /*1e30*/  @!P1 BRA `(.L_x_65) ;  /* 0x0000000000d89947 */ /* 0x000fea0003800000 */
[----:B------:R-:W-:-:S07]  /*1e40*/  IMAD.MOV.U32 R13, RZ, RZ, RZ ;  /* 0x000000ffff0d7224 */ /* 0x000fce00078e00ff */
.L_x_69:
        /* <DEDUP_REMOVED lines=11> */
.L_x_68:
        /* <DEDUP_REMOVED lines=11> */
.L_x_67:
[----:B------:R-:W-:Y:S05]  /*1fb0*/  BSYNC.RECONVERGENT B1 ;  /* 0x0000000000017941 */ /* 0x000fea0003800200 */
.L_x_66:
[----:B0-----:R-:W-:Y:S01]  /*1fc0*/  IMAD.MOV.U32 R13, RZ, RZ, R26 ;  /* 0x000000ffff0d7224 */ /* 0x001fe200078e001a */
[----:B------:R-:W-:Y:S06]  /*1fd0*/  @P1 BRA `(.L_x_69) ;  /* 0xfffffffc009c1947 */ /* 0x000fec000383ffff */
.L_x_60:
[----:B------:R-:W-:-:S13]  /*1fe0*/  ISETP.GE.AND P1, PT, R7, RZ, PT ;  /* 0x000000ff0700720c */ /* 0x000fda0003f26270 */
[----:B------:R-:W-:Y:S05]  /*1ff0*/  @!P1 BRA `(.L_x_70) ;  /* 0x0000000000d89947 */ /* 0x000fea0003800000 */
[----:B------:R-:W-:-:S07]  /*2000*/  IMAD.MOV.U32 R13, RZ, RZ, RZ ;  /* 0x000000ffff0d7224 */ /* 0x000fce00078e00ff */
.L_x_74:
        /* <DEDUP_REMOVED lines=11> */
.L_x_73:
        /* <DEDUP_REMOVED lines=11> */
.L_x_72:
[----:B------:R-:W-:Y:S05]  /*2170*/  BSYNC.RECONVERGENT B1 ;  /* 0x0000000000017941 */ /* 0x000fea0003800200 */
.L_x_71:
[----:B0-----:R-:W-:Y:S01]  /*2180*/  IMAD.MOV.U32 R13, RZ, RZ, R26 ;  /* 0x000000ffff0d7224 */ /* 0x001fe200078e001a */
[----:B------:R-:W-:Y:S06]  /*2190*/  @P1 BRA `(.L_x_74) ;  /* 0xfffffffc009c1947 */ /* 0x000fec000383ffff */
.L_x_65:
[----:B------:R-:W-:-:S13]  /*21a0*/  ISETP.GE.AND P1, PT, R7, RZ, PT ;  /* 0x000000ff0700720c */ /* 0x000fda0003f26270 */
[----:B------:R-:W-:Y:S05]  /*21b0*/  @!P1 BRA `(.L_x_70) ;  /* 0x0000000000689947 */ /* 0x000fea0003800000 */
[----:B------:R-:W-:-:S07]  /*21c0*/  IMAD.MOV.U32 R7, RZ, RZ, RZ ;  /* 0x000000ffff077224 */ /* 0x000fce00078e00ff */
.L_x_78:
[----:B------:R-:W-:Y:S01]  /*21d0*/  ISETP.GT.U32.AND P2, PT, R0, 0x1f, PT ;  /* 0x0000001f0000780c */ /* 0x000fe20003f44070 */
[----:B------:R-:W-:Y:S01]  /*21e0*/  BSSY.RECONVERGENT B1, `(.L_x_75) ;  /* 0x0000015000017945 */ /* 0x000fe20003800200 */
[C---:B------:R-:W-:Y:S01]  /*21f0*/  ISETP.NE.AND P1, PT, R7.reuse, R6, PT ;  /* 0x000000060700720c */ /* 0x040fe20003f25270 */
[----:B------:R-:W-:-:S10]  /*2200*/  VIADD R26, R7, 0x1 ;  /* 0x00000001071a7836 */ /* 0x000fd40000000000 */
[----:B0-----:R-:W-:Y:S05]  /*2210*/  @P2 BRA `(.L_x_76) ;  /* 0x0000000000442947 */ /* 0x001fea0003800000 */
[----:B------:R0:W1:Y:S01]  /*2220*/  LDS.128 R8, [R3+0x5000] ;  /* 0x0050000003087984 */ /* 0x0000620000000c00 */
[----:B------:R-:W2:Y:S01]  /*2230*/  LDC.64 R24, c[0x0][0x3a8] ;  /* 0x0000ea00ff187b82 */ /* 0x000ea20000000a00 */
[----:B------:R-:W-:Y:S02]  /*2240*/  IMAD R7, R4, 0x7, R7 ;  /* 0x0000000704077824 */ /* 0x000fe400078e0207 */
[--C-:B------:R-:W-:Y:S02]  /*2250*/  IMAD.MOV.U32 R17, RZ, RZ, R0.reuse ;  /* 0x000000ffff117224 */ /* 0x100fe400078e0000 */
[----:B------:R-:W-:-:S04]  /*2260*/  IMAD R7, R5, R7, R0 ;  /* 0x0000000705077224 */ /* 0x000fc800078e0200 */
[----:B012---:R-:W-:-:S07]  /*2270*/  IMAD.WIDE R24, R7, 0x10, R24 ;  /* 0x0000001007187825 */ /* 0x007fce00078e0218 */
.L_x_77:
        /* <DEDUP_REMOVED lines=11> */
.L_x_76:
[----:B------:R-:W-:Y:S05]  /*2330*/  BSYNC.RECONVERGENT B1 ;  /* 0x0000000000017941 */ /* 0x000fea0003800200 */
.L_x_75:
[----:B------:R-:W-:Y:S01]  /*2340*/  IMAD.MOV.U32 R7, RZ, RZ, R26 ;  /* 0x000000ffff077224 */ /* 0x000fe200078e001a */
[----:B------:R-:W-:Y:S06]  /*2350*/  @P1 BRA `(.L_x_78) ;  /* 0xfffffffc009c1947 */ /* 0x000fec000383ffff */
.L_x_70:
[----:B------:R-:W-:Y:S05]  /*2360*/  BSYNC.RECONVERGENT B0 ;  /* 0x0000000000007941 */ /* 0x000fea0003800200 */
.L_x_38:
[----:B------:R-:W-:-:S13]  /*2370*/  ISETP.NE.AND P1, PT, R16, RZ, PT ;  /* 0x000000ff1000720c */ /* 0x000fda0003f25270 */
[----:B------:R-:W-:Y:S05]  /*2380*/  @P1 EXIT ;  /* 0x000000000000194d */ /* 0x000fea0003800000 */
[----:B------:R-:W-:Y:S01]  /*2390*/  MOV R0, 0x0 ;  /* 0x0000000000007802 */ /* 0x000fe20000000f00 */
[----:B------:R-:W1:Y:S01]  /*23a0*/  LDCU.64 UR4, c[0x4][0x38] ;  /* 0x01000700ff0477ac */ /* 0x000e620008000a00 */
[----:B------:R-:W-:Y:S02]  /*23b0*/  CS2R R6, SRZ ;  /* 0x0000000000067805 */ /* 0x000fe4000001ff00 */
[----:B------:R2:W3:Y:S01]  /*23c0*/  LDC.64 R2, c[0x4][R0] ;  /* 0x0100000000027b82 */ /* 0x0004e20000000a00 */
[----:B-1----:R-:W-:Y:S02]  /*23d0*/  IMAD.U32 R4, RZ, RZ, UR4 ;  /* 0x00000004ff047e24 */ /* 0x002fe4000f8e00ff */
[----:B--2---:R-:W-:-:S07]  /*23e0*/  IMAD.U32 R5, RZ, RZ, UR5 ;  /* 0x00000005ff057e24 */ /* 0x004fce000f8e00ff */
[----:B------:R-:W-:-:S07]  /*23f0*/  LEPC R20, `(.L_x_79) ;  /* 0x000000001014794e */ /* 0x000fce0000000000 */
[----:B0--3--:R-:W-:Y:S05]  /*2400*/  CALL.ABS.NOINC R2 ;  /* 0x0000000002007343 */ /* 0x009fea0003c00000 */
.L_x_79:
[----:B------:R-:W-:Y:S05]  /*2410*/  EXIT ;  /* 0x000000000000794d */ /* 0x000fea0003800000 */
.L_x_80:
[----:B------:R-:W-:-:S00]  /*2420*/  BRA `(.L_x_80) ;  /* 0xfffffffc00fc7947 */ /* 0x000fc0000383ffff */
[----:B------:R-:W-:-:S00]  /*2430*/  NOP ;  /* 0x0000000000007918 */ /* 0x000fc00000000000 */
        /* <DEDUP_REMOVED lines=12> */
.L_x_81:


//--------------------- .nv.global.init           --------------------------
	.section	.nv.global.init,"aw",@progbits
.nv.global.init:
	.type		$str$4,@object
	.size		$str$4,($str$5 - $str$4)
$str$4:
        /*0000*/ 	.byte	0x6d, 0x61, 0x6a, 0x6f, 0x72, 0x5f, 0x64, 0x69, 0x6d, 0x3a, 0x20, 0x25, 0x64, 0x0a, 0x00
	.type		$str$5,@object
	.size		$str$5,($str$7 - $str$5)
$str$5:
        /*000f*/ 	.byte	0x6d, 0x69, 0x6e, 0x6f, 0x72, 0x5f, 0x64, 0x69, 0x6d, 0x3a, 0x20, 0x25, 0x64, 0x0a, 0x00
	.type		$str$7,@object
	.size		$str$7,($str$8 - $str$7)
$str$7:
        /*001e*/ 	.byte	0x73, 0x74, 0x61, 0x72, 0x74, 0x20, 0x6c, 0x6f, 0x61, 0x64, 0x20, 0x6d, 0x61, 0x74, 0x72, 0x69
        /*002e*/ 	.byte	0x78, 0x20, 0x69, 0x6e, 0x74, 0x6f, 0x20, 0x73, 0x68, 0x61, 0x72, 0x65, 0x64, 0x20, 0x6d, 0x65
        /*003e*/ 	.byte	0x6d, 0x6f, 0x72, 0x79, 0x2e, 0x2e, 0x2e, 0x0a, 0x00
	.type		$str$8,@object
	.size		$str$8,($str$10 - $str$8)
$str$8:
        /*0047*/ 	.byte	0x6c, 0x6f, 0x61, 0x64, 0x20, 0x6d, 0x61, 0x74, 0x72, 0x69, 0x78, 0x20, 0x69, 0x6e, 0x74, 0x6f
        /*0057*/ 	.byte	0x20, 0x73, 0x68, 0x61, 0x72, 0x65, 0x64, 0x20, 0x6d, 0x65, 0x6d, 0x6f, 0x72, 0x79, 0x20, 0x66
        /*0067*/ 	.byte	0x69, 0x6e, 0x69, 0x73, 0x68, 0x2e, 0x2e, 0x2e, 0x0a, 0x00
	.type		$str$10,@object
	.size		$str$10,($str$9 - $str$10)
$str$10:
        /*0071*/ 	.byte	0x63, 0x6f, 0x6e, 0x76, 0x20, 0x63, 0x61, 0x6c, 0x63, 0x75, 0x6c, 0x61, 0x74, 0x69, 0x6f, 0x6e
        /*0081*/ 	.byte	0x20, 0x69, 0x6e, 0x20, 0x73, 0x68, 0x61, 0x72, 0x65, 0x64, 0x20, 0x6d, 0x65, 0x6d, 0x6f, 0x72
        /*0091*/ 	.byte	0x79, 0x20, 0x66, 0x69, 0x6e, 0x69, 0x73, 0x68, 0x65, 0x64, 0x2e, 0x2e, 0x2e, 0x0a, 0x00
	.type		$str$9,@object
	.size		$str$9,($str$6 - $str$9)
$str$9:
        /*00a0*/ 	.byte	0x72, 0x65, 0x61, 0x64, 0x79, 0x20, 0x74, 0x6f, 0x20, 0x73, 0x74, 0x61, 0x72, 0x74, 0x20, 0x63
        /*00b0*/ 	.byte	0x6f, 0x6e, 0x76, 0x20, 0x63, 0x61, 0x6c, 0x63, 0x75, 0x6c, 0x61, 0x74, 0x69, 0x6f, 0x6e, 0x20
        /*00c0*/ 	.byte	0x69, 0x6e, 0x20, 0x73, 0x68, 0x61, 0x72, 0x65, 0x64, 0x20, 0x6d, 0x65, 0x6d, 0x6f, 0x72, 0x79
        /*00d0*/ 	.byte	0x2e, 0x2e, 0x2e, 0x0a, 0x00
	.type		$str$6,@object
	.size		$str$6,(.L_2 - $str$6)
$str$6:
        /*00d5*/ 	.byte	0x63, 0x61, 0x6c, 0x63, 0x75, 0x6c, 0x61, 0x74, 0x69, 0x6f, 0x6e, 0x20, 0x62, 0x65, 0x74, 0x77
        /*00e5*/ 	.byte	0x65, 0x65, 0x6e, 0x20, 0x73, 0x69, 0x67, 0x6e, 0x61, 0x6c, 0x5f, 0x61, 0x72, 0x72, 0x61, 0x79
        /*00f5*/ 	.byte	0x20, 0x61, 0x6e, 0x64, 0x20, 0x77, 0x69, 0x6e, 0x64, 0x6f, 0x77, 0x20, 0x66, 0x75, 0x6e, 0x63
        /*0105*/ 	.byte	0x74, 0x69, 0x6f, 0x6e, 0x20, 0x66, 0x69, 0x6e, 0x69, 0x73, 0x68, 0x65, 0x64, 0x2e, 0x2e, 0x2e
        /*0115*/ 	.byte	0x0a, 0x00
.L_2:


//--------------------- .nv.shared._Z12calcu2DArrayP7double2S0_S0_S0_iiS0_ --------------------------
	.section	.nv.shared._Z12calcu2DArrayP7double2S0_S0_S0_iiS0_,"aw",@nobits
	.sectionflags	@""
	.align	16
	.zero		1024


//--------------------- .nv.shared.reserved.0     --------------------------
	.section	.nv.shared.reserved.0,"aw",@nobits
	.weak		__nv_reservedSMEM_offset_0_alias
	.size		__nv_reservedSMEM_offset_0_alias, 0, 64
	.other		__nv_reservedSMEM_offset_0_alias,@"STO_CUDA_RESERVED_SHARED STV_DEFAULT"
__nv_reservedSMEM_offset_0_alias:
	.zero		0
	.zero		64


//--------------------- .nv.constant0._Z12calcu2DArrayP7double2S0_S0_S0_iiS0_ --------------------------
	.section	.nv.constant0._Z12calcu2DArrayP7double2S0_S0_S0_iiS0_,"a",@progbits
	.sectionflags	@""
	.align	4
.nv.constant0._Z12calcu2DArrayP7double2S0_S0_S0_iiS0_:
	.zero		944


//--------------------- SYMBOLS --------------------------

	.type		.nv.reservedSmem.offset0,@object
	.size		.nv.reservedSmem.offset0,0x4
	.type		.nv.reservedSmem.cap,@object
	.size		.nv.reservedSmem.cap,0x4
	.type		vprintf,@function
